	.headerflags	@"EF_CUDA_TEXMODE_UNIFIED EF_CUDA_64BIT_ADDRESS EF_CUDA_SM86 EF_CUDA_VIRTUAL_SM(EF_CUDA_SM86)"
	.elftype	@"ET_EXEC"


//--------------------- .nv.info                  --------------------------
	.section	.nv.info,"",@"SHT_CUDA_INFO"
	.align	4


	//----- nvinfo : EIATTR_REGCOUNT
	.align		4
        /*0000*/ 	.byte	0x04, 0x2f
        /*0002*/ 	.short	(.L_2 - .L_1)
	.align		4
.L_1:
        /*0004*/ 	.word	index@(triton_red_fused__to_copy_add_amax_amin_clamp_mul_native_layer_norm_reciprocal_1)
        /*0008*/ 	.word	0x00000028


	//----- nvinfo : EIATTR_MIN_STACK_SIZE
	.align		4
.L_2:
        /*000c*/ 	.byte	0x04, 0x12
        /*000e*/ 	.short	(.L_4 - .L_3)
	.align		4
.L_3:
        /*0010*/ 	.word	index@(triton_red_fused__to_copy_add_amax_amin_clamp_mul_native_layer_norm_reciprocal_1)
        /*0014*/ 	.word	0x00000000


	//----- nvinfo : EIATTR_FRAME_SIZE
	.align		4
.L_4:
        /*0018*/ 	.byte	0x04, 0x11
        /*001a*/ 	.short	(.L_6 - .L_5)
	.align		4
.L_5:
        /*001c*/ 	.word	index@(triton_red_fused__to_copy_add_amax_amin_clamp_mul_native_layer_norm_reciprocal_1)
        /*0020*/ 	.word	0x00000000


	//----- nvinfo : EIATTR_MIN_STACK_SIZE
	.align		4
.L_6:
        /*0024*/ 	.byte	0x04, 0x12
        /*0026*/ 	.short	(.L_8 - .L_7)
	.align		4
.L_7:
        /*0028*/ 	.word	index@(triton_red_fused__to_copy_add_amax_amin_clamp_mul_native_layer_norm_reciprocal_1)
        /*002c*/ 	.word	0x00000000
.L_8:


//--------------------- .nv.info.triton_red_fused__to_copy_add_amax_amin_clamp_mul_native_layer_norm_reciprocal_1 --------------------------
	.section	.nv.info.triton_red_fused__to_copy_add_amax_amin_clamp_mul_native_layer_norm_reciprocal_1,"",@"SHT_CUDA_INFO"
	.sectionflags	@""
	.align	4


	//----- nvinfo : EIATTR_CUDA_API_VERSION
	.align		4
        /*0000*/ 	.byte	0x04, 0x37
        /*0002*/ 	.short	(.L_10 - .L_9)
.L_9:
        /*0004*/ 	.word	0x0000007c


	//----- nvinfo : EIATTR_SW2861232_WAR
	.align		4
.L_10:
        /*0008*/ 	.byte	0x01, 0x35
	.zero		2


	//----- nvinfo : EIATTR_PARAM_CBANK
	.align		4
        /*000c*/ 	.byte	0x04, 0x0a
        /*000e*/ 	.short	(.L_12 - .L_11)
	.align		4
.L_11:
        /*0010*/ 	.word	index@(.nv.constant0.triton_red_fused__to_copy_add_amax_amin_clamp_mul_native_layer_norm_reciprocal_1)
        /*0014*/ 	.short	0x0160
        /*0016*/ 	.short	0x0090


	//----- nvinfo : EIATTR_CBANK_PARAM_SIZE
	.align		4
.L_12:
        /*0018*/ 	.byte	0x03, 0x19
        /*001a*/ 	.short	0x0090


	//----- nvinfo : EIATTR_KPARAM_INFO
	.align		4
        /*001c*/ 	.byte	0x04, 0x17
        /*001e*/ 	.short	(.L_14 - .L_13)
.L_13:
        /*0020*/ 	.word	0x00000000
        /*0024*/ 	.short	0x0012
        /*0026*/ 	.short	0x0088
        /*0028*/ 	.byte	0x00, 0xf4, 0x21, 0x00


	//----- nvinfo : EIATTR_KPARAM_INFO
	.align		4
.L_14:
        /*002c*/ 	.byte	0x04, 0x17
        /*002e*/ 	.short	(.L_16 - .L_15)
.L_15:
        /*0030*/ 	.word	0x00000000
        /*0034*/ 	.short	0x0011
        /*0036*/ 	.short	0x0084
        /*0038*/ 	.byte	0x00, 0xf0, 0x11, 0x00


	//----- nvinfo : EIATTR_KPARAM_INFO
	.align		4
.L_16:
        /*003c*/ 	.byte	0x04, 0x17
        /*003e*/ 	.short	(.L_18 - .L_17)
.L_17:
        /*0040*/ 	.word	0x00000000
        /*0044*/ 	.short	0x0010
        /*0046*/ 	.short	0x0080
        /*0048*/ 	.byte	0x00, 0xf0, 0x11, 0x00


	//----- nvinfo : EIATTR_KPARAM_INFO
	.align		4
.L_18:
        /*004c*/ 	.byte	0x04, 0x17
        /*004e*/ 	.short	(.L_20 - .L_19)
.L_19:
        /*0050*/ 	.word	0x00000000
        /*0054*/ 	.short	0x000f
        /*0056*/ 	.short	0x0078
        /*0058*/ 	.byte	0x00, 0xf4, 0x21, 0x00


	//----- nvinfo : EIATTR_KPARAM_INFO
	.align		4
.L_20:
        /*005c*/ 	.byte	0x04, 0x17
        /*005e*/ 	.short	(.L_22 - .L_21)
.L_21:
        /*0060*/ 	.word	0x00000000
        /*0064*/ 	.short	0x000e
        /*0066*/ 	.short	0x0070
        /*0068*/ 	.byte	0x00, 0xf4, 0x21, 0x00


	//----- nvinfo : EIATTR_KPARAM_INFO
	.align		4
.L_22:
        /*006c*/ 	.byte	0x04, 0x17
        /*006e*/ 	.short	(.L_24 - .L_23)
.L_23:
        /*0070*/ 	.word	0x00000000
        /*0074*/ 	.short	0x000d
        /*0076*/ 	.short	0x0068
        /*0078*/ 	.byte	0x00, 0xf4, 0x21, 0x00


	//----- nvinfo : EIATTR_KPARAM_INFO
	.align		4
.L_24:
        /*007c*/ 	.byte	0x04, 0x17
        /*007e*/ 	.short	(.L_26 - .L_25)
.L_25:
        /*0080*/ 	.word	0x00000000
        /*0084*/ 	.short	0x000c
        /*0086*/ 	.short	0x0060
        /*0088*/ 	.byte	0x00, 0xf4, 0x21, 0x00


	//----- nvinfo : EIATTR_KPARAM_INFO
	.align		4
.L_26:
        /*008c*/ 	.byte	0x04, 0x17
        /*008e*/ 	.short	(.L_28 - .L_27)
.L_27:
        /*0090*/ 	.word	0x00000000
        /*0094*/ 	.short	0x000b
        /*0096*/ 	.short	0x0058
        /*0098*/ 	.byte	0x00, 0xf4, 0x21, 0x00


	//----- nvinfo : EIATTR_KPARAM_INFO
	.align		4
.L_28:
        /*009c*/ 	.byte	0x04, 0x17
        /*009e*/ 	.short	(.L_30 - .L_29)
.L_29:
        /*00a0*/ 	.word	0x00000000
        /*00a4*/ 	.short	0x000a
        /*00a6*/ 	.short	0x0050
        /*00a8*/ 	.byte	0x00, 0xf4, 0x21, 0x00


	//----- nvinfo : EIATTR_KPARAM_INFO
	.align		4
.L_30:
        /*00ac*/ 	.byte	0x04, 0x17
        /*00ae*/ 	.short	(.L_32 - .L_31)
.L_31:
        /*00b0*/ 	.word	0x00000000
        /*00b4*/ 	.short	0x0009
        /*00b6*/ 	.short	0x0048
        /*00b8*/ 	.byte	0x00, 0xf4, 0x21, 0x00


	//----- nvinfo : EIATTR_KPARAM_INFO
	.align		4
.L_32:
        /*00bc*/ 	.byte	0x04, 0x17
        /*00be*/ 	.short	(.L_34 - .L_33)
.L_33:
        /*00c0*/ 	.word	0x00000000
        /*00c4*/ 	.short	0x0008
        /*00c6*/ 	.short	0x0040
        /*00c8*/ 	.byte	0x00, 0xf4, 0x21, 0x00


	//----- nvinfo : EIATTR_KPARAM_INFO
	.align		4
.L_34:
        /*00cc*/ 	.byte	0x04, 0x17
        /*00ce*/ 	.short	(.L_36 - .L_35)
.L_35:
        /*00d0*/ 	.word	0x00000000
        /*00d4*/ 	.short	0x0007
        /*00d6*/ 	.short	0x0038
        /*00d8*/ 	.byte	0x00, 0xf4, 0x21, 0x00


	//----- nvinfo : EIATTR_KPARAM_INFO
	.align		4
.L_36:
        /*00dc*/ 	.byte	0x04, 0x17
        /*00de*/ 	.short	(.L_38 - .L_37)
.L_37:
        /*00e0*/ 	.word	0x00000000
        /*00e4*/ 	.short	0x0006
        /*00e6*/ 	.short	0x0030
        /*00e8*/ 	.byte	0x00, 0xf4, 0x21, 0x00


	//----- nvinfo : EIATTR_KPARAM_INFO
	.align		4
.L_38:
        /*00ec*/ 	.byte	0x04, 0x17
        /*00ee*/ 	.short	(.L_40 - .L_39)
.L_39:
        /*00f0*/ 	.word	0x00000000
        /*00f4*/ 	.short	0x0005
        /*00f6*/ 	.short	0x0028
        /*00f8*/ 	.byte	0x00, 0xf4, 0x21, 0x00


	//----- nvinfo : EIATTR_KPARAM_INFO
	.align		4
.L_40:
        /*00fc*/ 	.byte	0x04, 0x17
        /*00fe*/ 	.short	(.L_42 - .L_41)
.L_41:
        /*0100*/ 	.word	0x00000000
        /*0104*/ 	.short	0x0004
        /*0106*/ 	.short	0x0020
        /*0108*/ 	.byte	0x00, 0xf4, 0x21, 0x00


	//----- nvinfo : EIATTR_KPARAM_INFO
	.align		4
.L_42:
        /*010c*/ 	.byte	0x04, 0x17
        /*010e*/ 	.short	(.L_44 - .L_43)
.L_43:
        /*0110*/ 	.word	0x00000000
        /*0114*/ 	.short	0x0003
        /*0116*/ 	.short	0x0018
        /*0118*/ 	.byte	0x00, 0xf4, 0x21, 0x00


	//----- nvinfo : EIATTR_KPARAM_INFO
	.align		4
.L_44:
        /*011c*/ 	.byte	0x04, 0x17
        /*011e*/ 	.short	(.L_46 - .L_45)
.L_45:
        /*0120*/ 	.word	0x00000000
        /*0124*/ 	.short	0x0002
        /*0126*/ 	.short	0x0010
        /*0128*/ 	.byte	0x00, 0xf4, 0x21, 0x00


	//----- nvinfo : EIATTR_KPARAM_INFO
	.align		4
.L_46:
        /*012c*/ 	.byte	0x04, 0x17
        /*012e*/ 	.short	(.L_48 - .L_47)
.L_47:
        /*0130*/ 	.word	0x00000000
        /*0134*/ 	.short	0x0001
        /*0136*/ 	.short	0x0008
        /*0138*/ 	.byte	0x00, 0xf4, 0x21, 0x00


	//----- nvinfo : EIATTR_KPARAM_INFO
	.align		4
.L_48:
        /*013c*/ 	.byte	0x04, 0x17
        /*013e*/ 	.short	(.L_50 - .L_49)
.L_49:
        /*0140*/ 	.word	0x00000000
        /*0144*/ 	.short	0x0000
        /*0146*/ 	.short	0x0000
        /*0148*/ 	.byte	0x00, 0xf4, 0x21, 0x00


	//----- nvinfo : EIATTR_MAXREG_COUNT
	.align		4
.L_50:
        /*014c*/ 	.byte	0x03, 0x1b
        /*014e*/ 	.short	0x0080


	//----- nvinfo : EIATTR_COOP_GROUP_MASK_REGIDS
	.align		4
        /*0150*/ 	.byte	0x04, 0x29
        /*0152*/ 	.short	(.L_52 - .L_51)


	//   ....[0]....
.L_51:
        /*0154*/ 	.word	0xffffffff


	//   ....[1]....
        /*0158*/ 	.word	0xffffffff


	//   ....[2]....
        /*015c*/ 	.word	0xffffffff


	//   ....[3]....
        /*0160*/ 	.word	0xffffffff


	//   ....[4]....
        /*0164*/ 	.word	0xffffffff


	//   ....[5]....
        /*0168*/ 	.word	0xffffffff


	//   ....[6]....
        /*016c*/ 	.word	0xffffffff


	//   ....[7]....
        /*0170*/ 	.word	0xffffffff


	//   ....[8]....
        /*0174*/ 	.word	0xffffffff


	//   ....[9]....
        /*0178*/ 	.word	0xffffffff


	//   ....[10]....
        /*017c*/ 	.word	0xffffffff


	//   ....[11]....
        /*0180*/ 	.word	0xffffffff


	//   ....[12]....
        /*0184*/ 	.word	0xffffffff


	//   ....[13]....
        /*0188*/ 	.word	0xffffffff


	//   ....[14]....
        /*018c*/ 	.word	0xffffffff


	//   ....[15]....
        /*0190*/ 	.word	0xffffffff


	//   ....[16]....
        /*0194*/ 	.word	0xffffffff


	//   ....[17]....
        /*0198*/ 	.word	0xffffffff


	//   ....[18]....
        /*019c*/ 	.word	0xffffffff


	//   ....[19]....
        /*01a0*/ 	.word	0xffffffff


	//   ....[20]....
        /*01a4*/ 	.word	0xffffffff


	//   ....[21]....
        /*01a8*/ 	.word	0xffffffff


	//   ....[22]....
        /*01ac*/ 	.word	0xffffffff


	//   ....[23]....
        /*01b0*/ 	.word	0xffffffff


	//   ....[24]....
        /*01b4*/ 	.word	0xffffffff


	//   ....[25]....
        /*01b8*/ 	.word	0xffffffff


	//   ....[26]....
        /*01bc*/ 	.word	0xffffffff


	//   ....[27]....
        /*01c0*/ 	.word	0xffffffff


	//   ....[28]....
        /*01c4*/ 	.word	0xffffffff


	//   ....[29]....
        /*01c8*/ 	.word	0xffffffff


	//   ....[30]....
        /*01cc*/ 	.word	0xffffffff


	//   ....[31]....
        /*01d0*/ 	.word	0xffffffff


	//   ....[32]....
        /*01d4*/ 	.word	0xffffffff


	//   ....[33]....
        /*01d8*/ 	.word	0xffffffff


	//   ....[34]....
        /*01dc*/ 	.word	0xffffffff


	//   ....[35]....
        /*01e0*/ 	.word	0xffffffff


	//   ....[36]....
        /*01e4*/ 	.word	0xffffffff


	//   ....[37]....
        /*01e8*/ 	.word	0xffffffff


	//   ....[38]....
        /*01ec*/ 	.word	0xffffffff


	//   ....[39]....
        /*01f0*/ 	.word	0xffffffff


	//   ....[40]....
        /*01f4*/ 	.word	0xffffffff


	//   ....[41]....
        /*01f8*/ 	.word	0xffffffff


	//   ....[42]....
        /*01fc*/ 	.word	0xffffffff


	//   ....[43]....
        /*0200*/ 	.word	0xffffffff


	//   ....[44]....
        /*0204*/ 	.word	0xffffffff


	//   ....[45]....
        /*0208*/ 	.word	0xffffffff


	//   ....[46]....
        /*020c*/ 	.word	0xffffffff


	//   ....[47]....
        /*0210*/ 	.word	0xffffffff


	//   ....[48]....
        /*0214*/ 	.word	0xffffffff


	//   ....[49]....
        /*0218*/ 	.word	0xffffffff


	//   ....[50]....
        /*021c*/ 	.word	0xffffffff


	//   ....[51]....
        /*0220*/ 	.word	0xffffffff


	//----- nvinfo : EIATTR_COOP_GROUP_INSTR_OFFSETS
	.align		4
.L_52:
        /*0224*/ 	.byte	0x04, 0x28
        /*0226*/ 	.short	(.L_54 - .L_53)


	//   ....[0]....
.L_53:
        /*0228*/ 	.word	0x000006e0


	//   ....[1]....
        /*022c*/ 	.word	0x000008d0


	//   ....[2]....
        /*0230*/ 	.word	0x00000980


	//   ....[3]....
        /*0234*/ 	.word	0x000009c0


	//   ....[4]....
        /*0238*/ 	.word	0x00000a00


	//   ....[5]....
        /*023c*/ 	.word	0x00000ad0


	//   ....[6]....
        /*0240*/ 	.word	0x00000b10


	//   ....[7]....
        /*0244*/ 	.word	0x00000b70


	//   ....[8]....
        /*0248*/ 	.word	0x00000c30


	//   ....[9]....
        /*024c*/ 	.word	0x00000c60


	//   ....[10]....
        /*0250*/ 	.word	0x00000cb0


	//   ....[11]....
        /*0254*/ 	.word	0x00000d80


	//   ....[12]....
        /*0258*/ 	.word	0x00000dc0


	//   ....[13]....
        /*025c*/ 	.word	0x00000ee0


	//   ....[14]....
        /*0260*/ 	.word	0x00000f20


	//   ....[15]....
        /*0264*/ 	.word	0x00001060


	//   ....[16]....
        /*0268*/ 	.word	0x00001070


	//   ....[17]....
        /*026c*/ 	.word	0x00001080


	//   ....[18]....
        /*0270*/ 	.word	0x000010c0


	//   ....[19]....
        /*0274*/ 	.word	0x00001190


	//   ....[20]....
        /*0278*/ 	.word	0x00001260


	//   ....[21]....
        /*027c*/ 	.word	0x00001280


	//   ....[22]....
        /*0280*/ 	.word	0x00001350


	//   ....[23]....
        /*0284*/ 	.word	0x000013c0


	//   ....[24]....
        /*0288*/ 	.word	0x000022f0


	//   ....[25]....
        /*028c*/ 	.word	0x00002330


	//   ....[26]....
        /*0290*/ 	.word	0x00002370


	//   ....[27]....
        /*0294*/ 	.word	0x000023a0


	//   ....[28]....
        /*0298*/ 	.word	0x000023f0


	//   ....[29]....
        /*029c*/ 	.word	0x00002420


	//   ....[30]....
        /*02a0*/ 	.word	0x00002470


	//   ....[31]....
        /*02a4*/ 	.word	0x00002520


	//   ....[32]....
        /*02a8*/ 	.word	0x00002550


	//   ....[33]....
        /*02ac*/ 	.word	0x00002670


	//   ....[34]....
        /*02b0*/ 	.word	0x00002a00


	//   ....[35]....
        /*02b4*/ 	.word	0x00002a20


	//   ....[36]....
        /*02b8*/ 	.word	0x00002a70


	//   ....[37]....
        /*02bc*/ 	.word	0x00002ac0


	//   ....[38]....
        /*02c0*/ 	.word	0x00002ae0


	//   ....[39]....
        /*02c4*/ 	.word	0x00002b30


	//   ....[40]....
        /*02c8*/ 	.word	0x00002b80


	//   ....[41]....
        /*02cc*/ 	.word	0x00002ba0


	//   ....[42]....
        /*02d0*/ 	.word	0x00002bf0


	//   ....[43]....
        /*02d4*/ 	.word	0x00002c40


	//   ....[44]....
        /*02d8*/ 	.word	0x00002c60


	//   ....[45]....
        /*02dc*/ 	.word	0x00002d40


	//   ....[46]....
        /*02e0*/ 	.word	0x00002db0


	//   ....[47]....
        /*02e4*/ 	.word	0x00002dc0


	//   ....[48]....
        /*02e8*/ 	.word	0x00002ed0


	//   ....[49]....
        /*02ec*/ 	.word	0x00002f20


	//   ....[50]....
        /*02f0*/ 	.word	0x00002f60


	//   ....[51]....
        /*02f4*/ 	.word	0x00002fa0


	//----- nvinfo : EIATTR_EXIT_INSTR_OFFSETS
	.align		4
.L_54:
        /*02f8*/ 	.byte	0x04, 0x1c
        /*02fa*/ 	.short	(.L_56 - .L_55)


	//   ....[0]....
.L_55:
        /*02fc*/ 	.word	0x00004170


	//   ....[1]....
        /*0300*/ 	.word	0x00004190


	//----- nvinfo : EIATTR_REQNTID
	.align		4
.L_56:
        /*0304*/ 	.byte	0x04, 0x10
        /*0306*/ 	.short	(.L_58 - .L_57)
.L_57:
        /*0308*/ 	.word	0x00000200
        /*030c*/ 	.word	0x00000001
        /*0310*/ 	.word	0x00000001
.L_58:


//--------------------- .nv.callgraph             --------------------------
	.section	.nv.callgraph,"",@"SHT_CUDA_CALLGRAPH"
	.align	4
	.sectionentsize	8
	.align		4
        /*0000*/ 	.word	0x00000000
	.align		4
        /*0004*/ 	.word	0xffffffff
	.align		4
        /*0008*/ 	.word	0x00000000
	.align		4
        /*000c*/ 	.word	0xfffffffe
	.align		4
        /*0010*/ 	.word	0x00000000
	.align		4
        /*0014*/ 	.word	0xfffffffd
	.align		4
        /*0018*/ 	.word	0x00000000
	.align		4
        /*001c*/ 	.word	0xfffffffc


//--------------------- .nv.rel.action            --------------------------
	.section	.nv.rel.action,"",@"SHT_CUDA_RELOCINFO"
	.align	8
	.sectionentsize	8
        /*0000*/ 	.byte	0x73, 0x00, 0x00, 0x00, 0x00, 0x00, 0x00, 0x00, 0x00, 0x00, 0x00, 0x11, 0x25, 0x00, 0x05, 0x36


//--------------------- .nv.constant4             --------------------------
	.section	.nv.constant4,"a",@progbits
	.align	8
	.align		8
.nv.constant4:
        /*0000*/ 	.dword	_$_str


//--------------------- .nv.constant0.triton_red_fused__to_copy_add_amax_amin_clamp_mul_native_layer_norm_reciprocal_1 --------------------------
	.section	.nv.constant0.triton_red_fused__to_copy_add_amax_amin_clamp_mul_native_layer_norm_reciprocal_1,"a",@progbits
	.sectionflags	@""
	.align	4
.nv.constant0.triton_red_fused__to_copy_add_amax_amin_clamp_mul_native_layer_norm_reciprocal_1:
	.zero		496


//--------------------- .text.triton_red_fused__to_copy_add_amax_amin_clamp_mul_native_layer_norm_reciprocal_1 --------------------------
	.section	.text.triton_red_fused__to_copy_add_amax_amin_clamp_mul_native_layer_norm_reciprocal_1,"ax",@progbits
	.sectionflags	@"SHF_BARRIERS=1"
	.sectioninfo	@"SHI_REGISTERS=40"
	.align	128
        .global         triton_red_fused__to_copy_add_amax_amin_clamp_mul_native_layer_norm_reciprocal_1
        .type           triton_red_fused__to_copy_add_amax_amin_clamp_mul_native_layer_norm_reciprocal_1,@function
        .size           triton_red_fused__to_copy_add_amax_amin_clamp_mul_native_layer_norm_reciprocal_1,(.L_x_1 - triton_red_fused__to_copy_add_amax_amin_clamp_mul_native_layer_norm_reciprocal_1)
        .other          triton_red_fused__to_copy_add_amax_amin_clamp_mul_native_layer_norm_reciprocal_1,@"STO_CUDA_ENTRY STV_DEFAULT"
triton_red_fused__to_copy_add_amax_amin_clamp_mul_native_layer_norm_reciprocal_1:
.text.triton_red_fused__to_copy_add_amax_amin_clamp_mul_native_layer_norm_reciprocal_1:
[----:B------:R-:W-:Y:S02]  /*0000*/  IMAD.MOV.U32 R1, RZ, RZ, c[0x0][0x28] ;  /* 0x00000a00ff017624 */ /* 0x000fe400078e00ff */
[----:B------:R-:W0:Y:S01]  /*0010*/  S2R R6, SR_TID.X ;  /* 0x0000000000067919 */ /* 0x000e220000002100 */
[----:B------:R-:W-:Y:S01]  /*0020*/  IMAD.MOV.U32 R5, RZ, RZ, 0x2 ;  /* 0x00000002ff057424 */ /* 0x000fe200078e00ff */
[----:B------:R-:W-:Y:S01]  /*0030*/  CS2R R14, SRZ ;  /* 0x00000000000e7805 */ /* 0x000fe2000001ff00 */
[----:B------:R-:W-:Y:S01]  /*0040*/  ULDC.64 UR4, c[0x0][0x118] ;  /* 0x0000460000047ab9 */ /* 0x000fe20000000a00 */
[----:B------:R-:W1:Y:S01]  /*0050*/  S2R R3, SR_CTAID.X ;  /* 0x0000000000037919 */ /* 0x000e620000002500 */
[----:B------:R-:W-:Y:S01]  /*0060*/  CS2R R16, SRZ ;  /* 0x0000000000107805 */ /* 0x000fe2000001ff00 */
[----:B0-----:R-:W-:Y:S01]  /*0070*/  SHF.R.U32.HI R20, RZ, 0x8, R6 ;  /* 0x00000008ff147819 */ /* 0x001fe20000011606 */
[----:B------:R-:W-:Y:S02]  /*0080*/  IMAD.SHL.U32 R22, R6, 0x4, RZ ;  /* 0x0000000406167824 */ /* 0x000fe400078e00ff */
[----:B-1----:R-:W-:Y:S01]  /*0090*/  IMAD.SHL.U32 R13, R3, 0x2, RZ ;  /* 0x00000002030d7824 */ /* 0x002fe200078e00ff */
[----:B------:R-:W-:-:S02]  /*00a0*/  SGXT.U32 R20, R20, 0x1 ;  /* 0x000000011414781a */ /* 0x000fc40000000000 */
[----:B------:R-:W-:Y:S02]  /*00b0*/  LOP3.LUT R23, R22, 0x3fc, RZ, 0xc0, !PT ;  /* 0x000003fc16177812 */ /* 0x000fe400078ec0ff */
[----:B------:R-:W-:-:S04]  /*00c0*/  LOP3.LUT R2, R20, R13, RZ, 0xfc, !PT ;  /* 0x0000000d14027212 */ /* 0x000fc800078efcff */
[C---:B------:R-:W-:Y:S01]  /*00d0*/  ISETP.GE.AND P1, PT, R2.reuse, 0x1010, PT ;  /* 0x000010100200780c */ /* 0x040fe20003f26270 */
[----:B------:R-:W-:-:S04]  /*00e0*/  IMAD R2, R2, 0xc00, R23 ;  /* 0x00000c0002027824 */ /* 0x000fc800078e0217 */
[C---:B------:R-:W-:Y:S01]  /*00f0*/  IMAD.WIDE R8, R2.reuse, R5, c[0x0][0x160] ;  /* 0x0000580002087625 */ /* 0x040fe200078e0205 */
[----:B------:R-:W-:-:S05]  /*0100*/  IADD3 R4, R2, 0x400, RZ ;  /* 0x0000040002047810 */ /* 0x000fca0007ffe0ff */
[----:B------:R-:W-:Y:S02]  /*0110*/  IMAD.WIDE R28, R4, R5, c[0x0][0x160] ;  /* 0x00005800041c7625 */ /* 0x000fe400078e0205 */
[----:B------:R-:W2:Y:S04]  /*0120*/  @!P1 LDG.E.EL.64 R14, [R8.64] ;  /* 0x00000004080e9981 */ /* 0x000ea8000c2e1b00 */
[----:B------:R-:W3:Y:S01]  /*0130*/  @!P1 LDG.E.EL.64 R16, [R28.64] ;  /* 0x000000041c109981 */ /* 0x000ee2000c2e1b00 */
[----:B------:R-:W-:Y:S01]  /*0140*/  IADD3 R0, R2, 0x800, RZ ;  /* 0x0000080002007810 */ /* 0x000fe20007ffe0ff */
[----:B------:R-:W-:-:S04]  /*0150*/  CS2R R10, SRZ ;  /* 0x00000000000a7805 */ /* 0x000fc8000001ff00 */
[----:B------:R-:W-:-:S05]  /*0160*/  IMAD.WIDE R18, R0, R5, c[0x0][0x160] ;  /* 0x0000580000127625 */ /* 0x000fca00078e0205 */
[----:B------:R0:W4:Y:S01]  /*0170*/  @!P1 LDG.E.EL.64 R10, [R18.64] ;  /* 0x00000004120a9981 */ /* 0x000122000c2e1b00 */
[----:B------:R-:W-:Y:S02]  /*0180*/  IMAD.MOV.U32 R27, RZ, RZ, 0x40000000 ;  /* 0x40000000ff1b7424 */ /* 0x000fe400078e00ff */
[----:B------:R-:W-:Y:S02]  /*0190*/  IMAD.MOV.U32 R26, RZ, RZ, 0x40400000 ;  /* 0x40400000ff1a7424 */ /* 0x000fe400078e00ff */
[----:B------:R-:W-:Y:S01]  /*01a0*/  IMAD R20, R3, 0x2, R20 ;  /* 0x0000000203147824 */ /* 0x000fe200078e0214 */
[----:B------:R-:W-:Y:S02]  /*01b0*/  FSEL R27, R27, 1, !P1 ;  /* 0x3f8000001b1b7808 */ /* 0x000fe40004800000 */
[----:B------:R-:W-:-:S04]  /*01c0*/  FSEL R26, R26, 1, !P1 ;  /* 0x3f8000001a1a7808 */ /* 0x000fc80004800000 */
[----:B------:R-:W1:Y:S08]  /*01d0*/  MUFU.RCP R27, R27 ;  /* 0x0000001b001b7308 */ /* 0x000e700000001000 */
[----:B------:R-:W5:Y:S01]  /*01e0*/  MUFU.RCP R26, R26 ;  /* 0x0000001a001a7308 */ /* 0x000f620000001000 */
[C---:B--2---:R-:W-:Y:S01]  /*01f0*/  IMAD.U32 R8, R14.reuse, 0x10000, RZ ;  /* 0x000100000e087824 */ /* 0x044fe200078e00ff */
[----:B------:R-:W-:Y:S01]  /*0200*/  PRMT R14, R14, 0x7632, R14 ;  /* 0x000076320e0e7816 */ /* 0x000fe2000000000e */
[----:B---3--:R-:W-:-:S03]  /*0210*/  IMAD.U32 R28, R16, 0x10000, RZ ;  /* 0x00010000101c7824 */ /* 0x008fc600078e00ff */
[----:B------:R-:W-:Y:S01]  /*0220*/  FSEL R30, R8, RZ, !P1 ;  /* 0x000000ff081e7208 */ /* 0x000fe20004800000 */
[----:B------:R-:W-:Y:S02]  /*0230*/  IMAD.U32 R8, R15, 0x10000, RZ ;  /* 0x000100000f087824 */ /* 0x000fe400078e00ff */
[----:B0-----:R-:W-:Y:S02]  /*0240*/  IMAD.U32 R18, R17, 0x10000, RZ ;  /* 0x0001000011127824 */ /* 0x001fe400078e00ff */
[----:B------:R-:W-:Y:S01]  /*0250*/  FADD R9, -R30, R28 ;  /* 0x0000001c1e097221 */ /* 0x000fe20000000100 */
[----:B------:R-:W-:-:S03]  /*0260*/  FSEL R34, R8, RZ, !P1 ;  /* 0x000000ff08227208 */ /* 0x000fc60004800000 */
[----:B-1----:R-:W-:Y:S01]  /*0270*/  FFMA R19, R9, R27, R30 ;  /* 0x0000001b09137223 */ /* 0x002fe2000000001e */
[----:B----4-:R-:W-:Y:S01]  /*0280*/  IMAD.U32 R29, R10, 0x10000, RZ ;  /* 0x000100000a1d7824 */ /* 0x010fe200078e00ff */
[----:B------:R-:W-:Y:S01]  /*0290*/  FADD R8, -R34, R18 ;  /* 0x0000001222087221 */ /* 0x000fe20000000100 */
[----:B------:R-:W-:Y:S01]  /*02a0*/  IMAD.U32 R30, R14, 0x10000, RZ ;  /* 0x000100000e1e7824 */ /* 0x000fe200078e00ff */
[----:B------:R-:W-:Y:S01]  /*02b0*/  FADD R32, R28, -R19 ;  /* 0x800000131c207221 */ /* 0x000fe20000000000 */
[----:B------:R-:W-:Y:S01]  /*02c0*/  FSEL R36, R19, RZ, !P1 ;  /* 0x000000ff13247208 */ /* 0x000fe20004800000 */
[----:B------:R-:W-:Y:S01]  /*02d0*/  IMAD.U32 R19, R11, 0x10000, RZ ;  /* 0x000100000b137824 */ /* 0x000fe200078e00ff */
[----:B------:R-:W-:Y:S01]  /*02e0*/  PRMT R28, R16, 0x7632, R28 ;  /* 0x00007632101c7816 */ /* 0x000fe2000000001c */
[----:B------:R-:W-:Y:S01]  /*02f0*/  FFMA R32, R9, R32, RZ ;  /* 0x0000002009207223 */ /* 0x000fe200000000ff */
[----:B------:R-:W-:Y:S01]  /*0300*/  FFMA R9, R27, R8, R34 ;  /* 0x000000081b097223 */ /* 0x000fe20000000022 */
[----:B------:R-:W-:Y:S01]  /*0310*/  FADD R31, -R36, R29 ;  /* 0x0000001d241f7221 */ /* 0x000fe20000000100 */
[----:B------:R-:W-:Y:S01]  /*0320*/  FSEL R30, R30, RZ, !P1 ;  /* 0x000000ff1e1e7208 */ /* 0x000fe20004800000 */
[----:B------:R-:W-:Y:S01]  /*0330*/  IMAD.U32 R28, R28, 0x10000, RZ ;  /* 0x000100001c1c7824 */ /* 0x000fe200078e00ff */
[----:B------:R-:W-:Y:S01]  /*0340*/  FADD R33, R18, -R9 ;  /* 0x8000000912217221 */ /* 0x000fe20000000000 */
[----:B-----5:R-:W-:Y:S01]  /*0350*/  FFMA R14, R31, R26, R36 ;  /* 0x0000001a1f0e7223 */ /* 0x020fe20000000024 */
[----:B------:R-:W-:-:S02]  /*0360*/  PRMT R11, R10, 0x7632, R11 ;  /* 0x000076320a0b7816 */ /* 0x000fc4000000000b */
[----:B------:R-:W-:Y:S01]  /*0370*/  FFMA R33, R8, R33, RZ ;  /* 0x0000002108217223 */ /* 0x000fe200000000ff */
[----:B------:R-:W-:Y:S01]  /*0380*/  FADD R16, R29, -R14 ;  /* 0x8000000e1d107221 */ /* 0x000fe20000000000 */
[----:B------:R-:W-:Y:S01]  /*0390*/  FSEL R29, R9, RZ, !P1 ;  /* 0x000000ff091d7208 */ /* 0x000fe20004800000 */
[----:B------:R-:W-:Y:S01]  /*03a0*/  FADD R9, -R30, R28 ;  /* 0x0000001c1e097221 */ /* 0x000fe20000000100 */
[----:B------:R-:W-:Y:S01]  /*03b0*/  IMAD.U32 R8, R11, 0x10000, RZ ;  /* 0x000100000b087824 */ /* 0x000fe200078e00ff */
[----:B------:R-:W-:Y:S01]  /*03c0*/  FFMA R16, R31, R16, R32 ;  /* 0x000000101f107223 */ /* 0x000fe20000000020 */
[----:B------:R-:W-:Y:S01]  /*03d0*/  PRMT R34, R17, 0x7632, R34 ;  /* 0x0000763211227816 */ /* 0x000fe20000000022 */
[----:B------:R-:W-:Y:S01]  /*03e0*/  FADD R18, -R29, R19 ;  /* 0x000000131d127221 */ /* 0x000fe20000000100 */
[----:B------:R-:W-:-:S03]  /*03f0*/  PRMT R11, R11, 0x7632, R11 ;  /* 0x000076320b0b7816 */ /* 0x000fc6000000000b */
[----:B------:R-:W-:Y:S01]  /*0400*/  FFMA R10, R26, R18, R29 ;  /* 0x000000121a0a7223 */ /* 0x000fe2000000001d */
[----:B------:R-:W-:Y:S01]  /*0410*/  FFMA R29, R27, R9, R30 ;  /* 0x000000091b1d7223 */ /* 0x000fe2000000001e */
[----:B------:R-:W-:Y:S02]  /*0420*/  IMAD.U32 R34, R34, 0x10000, RZ ;  /* 0x0001000022227824 */ /* 0x000fe400078e00ff */
[----:B------:R-:W-:Y:S01]  /*0430*/  FADD R19, R19, -R10 ;  /* 0x8000000a13137221 */ /* 0x000fe20000000000 */
[----:B------:R-:W-:Y:S01]  /*0440*/  FADD R30, R28, -R29 ;  /* 0x8000001d1c1e7221 */ /* 0x000fe20000000000 */
[----:B------:R-:W-:Y:S01]  /*0450*/  FSEL R35, R29, RZ, !P1 ;  /* 0x000000ff1d237208 */ /* 0x000fe20004800000 */
[----:B------:R-:W-:Y:S01]  /*0460*/  IMAD.U32 R11, R11, 0x10000, RZ ;  /* 0x000100000b0b7824 */ /* 0x000fe200078e00ff */
[----:B------:R-:W-:Y:S01]  /*0470*/  FFMA R18, R18, R19, R33 ;  /* 0x0000001312127223 */ /* 0x000fe20000000021 */
[----:B------:R-:W-:Y:S01]  /*0480*/  FSEL R19, RZ, 6, P1 ;  /* 0x40c00000ff137808 */ /* 0x000fe20000800000 */
[----:B------:R-:W-:Y:S01]  /*0490*/  FFMA R30, R9, R30, RZ ;  /* 0x0000001e091e7223 */ /* 0x000fe200000000ff */
[----:B------:R-:W-:Y:S01]  /*04a0*/  FADD R31, -R35, R8 ;  /* 0x00000008231f7221 */ /* 0x000fe20000000100 */
[----:B------:R-:W-:-:S02]  /*04b0*/  FSEL R28, RZ, 9, P1 ;  /* 0x41100000ff1c7808 */ /* 0x000fc40000800000 */
[C---:B------:R-:W-:Y:S01]  /*04c0*/  FMUL R32, R19.reuse, 16777216 ;  /* 0x4b80000013207820 */ /* 0x040fe20000400000 */
[----:B------:R-:W-:Y:S01]  /*04d0*/  FSETP.GEU.AND P0, PT, R19, 1.175494350822287508e-38, PT ;  /* 0x008000001300780b */ /* 0x000fe20003f0e000 */
[----:B------:R-:W-:Y:S01]  /*04e0*/  FFMA R29, R26, R31, R35 ;  /* 0x0000001f1a1d7223 */ /* 0x000fe20000000023 */
[C---:B------:R-:W-:Y:S01]  /*04f0*/  FMUL R9, R28.reuse, 16777216 ;  /* 0x4b8000001c097820 */ /* 0x040fe20000400000 */
[----:B------:R-:W-:Y:S02]  /*0500*/  FSETP.GEU.AND P2, PT, R28, 1.175494350822287508e-38, PT ;  /* 0x008000001c00780b */ /* 0x000fe40003f4e000 */
[----:B------:R-:W-:Y:S01]  /*0510*/  FSEL R32, R32, R19, !P0 ;  /* 0x0000001320207208 */ /* 0x000fe20004000000 */
[----:B------:R-:W-:Y:S01]  /*0520*/  FADD R8, R8, -R29 ;  /* 0x8000001d08087221 */ /* 0x000fe20000000000 */
[----:B------:R-:W-:Y:S02]  /*0530*/  FSEL R33, R9, R28, !P2 ;  /* 0x0000001c09217208 */ /* 0x000fe40005000000 */
[----:B------:R-:W-:Y:S01]  /*0540*/  FSEL R9, RZ, 3, P1 ;  /* 0x40400000ff097808 */ /* 0x000fe20000800000 */
[----:B------:R-:W-:Y:S01]  /*0550*/  FFMA R31, R31, R8, R30 ;  /* 0x000000081f1f7223 */ /* 0x000fe2000000001e */
[----:B------:R-:W-:Y:S01]  /*0560*/  PRMT R8, R15, 0x7632, R8 ;  /* 0x000076320f087816 */ /* 0x000fe20000000008 */
[----:B------:R-:W0:Y:S01]  /*0570*/  MUFU.RCP R32, R32 ;  /* 0x0000002000207308 */ /* 0x000e220000001000 */
[----:B------:R-:W-:Y:S01]  /*0580*/  FSEL R18, R18, RZ, !P1 ;  /* 0x000000ff12127208 */ /* 0x000fe20004800000 */
[----:B------:R-:W-:Y:S01]  /*0590*/  FMUL R30, R9, 16777216 ;  /* 0x4b800000091e7820 */ /* 0x000fe20000400000 */
[----:B------:R-:W-:Y:S01]  /*05a0*/  FADD R16, R16, R31 ;  /* 0x0000001f10107221 */ /* 0x000fe20000000000 */
[----:B------:R-:W-:Y:S01]  /*05b0*/  IMAD.U32 R8, R8, 0x10000, RZ ;  /* 0x0001000008087824 */ /* 0x000fe200078e00ff */
[----:B------:R-:W-:-:S02]  /*05c0*/  FSEL R31, R14, RZ, !P1 ;  /* 0x000000ff0e1f7208 */ /* 0x000fc40004800000 */
[-C--:B------:R-:W-:Y:S01]  /*05d0*/  FSEL R17, R30, R9.reuse, !P0 ;  /* 0x000000091e117208 */ /* 0x080fe20004000000 */
[----:B------:R-:W1:Y:S01]  /*05e0*/  MUFU.RCP R15, R33 ;  /* 0x00000021000f7308 */ /* 0x000e620000001000 */
[----:B------:R-:W-:Y:S02]  /*05f0*/  FSEL R36, R8, RZ, !P1 ;  /* 0x000000ff08247208 */ /* 0x000fe40004800000 */
[----:B------:R-:W-:Y:S02]  /*0600*/  FSEL R8, R30, R9, !P2 ;  /* 0x000000091e087208 */ /* 0x000fe40005000000 */
[----:B------:R-:W-:Y:S01]  /*0610*/  FSEL R14, R29, RZ, !P1 ;  /* 0x000000ff1d0e7208 */ /* 0x000fe20004800000 */
[----:B0-----:R-:W-:Y:S01]  /*0620*/  FMUL R32, R32, R17 ;  /* 0x0000001120207220 */ /* 0x001fe20000400000 */
[----:B------:R-:W-:-:S04]  /*0630*/  FSEL R17, RZ, 12, P1 ;  /* 0x41400000ff117808 */ /* 0x000fc80000800000 */
[C---:B------:R-:W-:Y:S02]  /*0640*/  FSETP.GEU.AND P0, PT, R17.reuse, 1.175494350822287508e-38, PT ;  /* 0x008000001100780b */ /* 0x040fe40003f0e000 */
[----:B------:R-:W-:Y:S01]  /*0650*/  FSETP.NEU.AND P2, PT, R17, RZ, PT ;  /* 0x000000ff1100720b */ /* 0x000fe20003f4d000 */
[----:B-1----:R-:W-:Y:S01]  /*0660*/  FMUL R15, R15, R8 ;  /* 0x000000080f0f7220 */ /* 0x002fe20000400000 */
[----:B------:R-:W-:Y:S01]  /*0670*/  FADD R8, -R36, R34 ;  /* 0x0000002224087221 */ /* 0x000fe20000000100 */
[----:B------:R-:W-:-:S03]  /*0680*/  FSEL R35, R30, R9, !P0 ;  /* 0x000000091e237208 */ /* 0x000fc60004000000 */
[----:B------:R-:W-:Y:S01]  /*0690*/  FFMA R27, R27, R8, R36 ;  /* 0x000000081b1b7223 */ /* 0x000fe20000000024 */
[----:B------:R-:W-:-:S03]  /*06a0*/  FMUL R36, R17, 16777216 ;  /* 0x4b80000011247820 */ /* 0x000fc60000400000 */
[----:B------:R-:W-:Y:S01]  /*06b0*/  FADD R33, R34, -R27 ;  /* 0x8000001b22217221 */ /* 0x000fe20000000000 */
[----:B------:R-:W-:Y:S01]  /*06c0*/  FADD R34, -R31, R14 ;  /* 0x0000000e1f227221 */ /* 0x000fe20000000100 */
[----:B------:R-:W-:Y:S01]  /*06d0*/  FSEL R36, R36, R17, !P0 ;  /* 0x0000001124247208 */ /* 0x000fe20004000000 */
[----:B------:R-:W0:Y:S01]  /*06e0*/  SHFL.BFLY PT, R14, R17, 0x10, 0x1f ;  /* 0x0e001f00110e7f89 */ /* 0x000e2200000e0000 */
[----:B------:R-:W-:Y:S01]  /*06f0*/  FFMA R8, R8, R33, RZ ;  /* 0x0000002108087223 */ /* 0x000fe200000000ff */
[----:B------:R-:W-:Y:S02]  /*0700*/  FSEL R33, R27, RZ, !P1 ;  /* 0x000000ff1b217208 */ /* 0x000fe40004800000 */
[----:B------:R-:W-:Y:S01]  /*0710*/  FSETP.NEU.AND P0, PT, R19, RZ, PT ;  /* 0x000000ff1300720b */ /* 0x000fe20003f0d000 */
[----:B------:R-:W1:Y:S02]  /*0720*/  MUFU.RCP R36, R36 ;  /* 0x0000002400247308 */ /* 0x000e640000001000 */
[----:B------:R-:W-:Y:S01]  /*0730*/  FADD R29, -R33, R11 ;  /* 0x0000000b211d7221 */ /* 0x000fe20000000100 */
[----:B------:R-:W-:-:S02]  /*0740*/  FSEL R32, R32, RZ, P0 ;  /* 0x000000ff20207208 */ /* 0x000fc40000000000 */
[----:B------:R-:W-:Y:S01]  /*0750*/  FSETP.NEU.AND P0, PT, R28, RZ, PT ;  /* 0x000000ff1c00720b */ /* 0x000fe20003f0d000 */
[----:B------:R-:W-:Y:S02]  /*0760*/  FFMA R26, R26, R29, R33 ;  /* 0x0000001d1a1a7223 */ /* 0x000fe40000000021 */
[----:B------:R-:W-:Y:S01]  /*0770*/  FFMA R27, R34, R32, R31 ;  /* 0x00000020221b7223 */ /* 0x000fe2000000001f */
[----:B------:R-:W-:Y:S01]  /*0780*/  FSEL R31, R16, RZ, !P1 ;  /* 0x000000ff101f7208 */ /* 0x000fe20004800000 */
[----:B------:R-:W-:Y:S01]  /*0790*/  FADD R11, R11, -R26 ;  /* 0x8000001a0b0b7221 */ /* 0x000fe20000000000 */
[----:B------:R-:W-:-:S03]  /*07a0*/  FSEL R26, R26, RZ, !P1 ;  /* 0x000000ff1a1a7208 */ /* 0x000fc60004800000 */
[----:B------:R-:W-:Y:S01]  /*07b0*/  FFMA R11, R29, R11, R8 ;  /* 0x0000000b1d0b7223 */ /* 0x000fe20000000008 */
[----:B-1----:R-:W-:Y:S01]  /*07c0*/  FMUL R30, R36, R35 ;  /* 0x00000023241e7220 */ /* 0x002fe20000400000 */
[----:B------:R-:W-:Y:S01]  /*07d0*/  FMUL R36, R34, R34 ;  /* 0x0000002222247220 */ /* 0x000fe20000400000 */
[----:B------:R-:W-:Y:S01]  /*07e0*/  FSEL R34, R10, RZ, !P1 ;  /* 0x000000ff0a227208 */ /* 0x000fe20004800000 */
[----:B0-----:R-:W-:Y:S01]  /*07f0*/  FADD R8, R17, R14 ;  /* 0x0000000e11087221 */ /* 0x001fe20000000000 */
[----:B------:R-:W-:Y:S01]  /*0800*/  FSEL R10, R15, RZ, P0 ;  /* 0x000000ff0f0a7208 */ /* 0x000fe20000000000 */
[----:B------:R-:W-:Y:S01]  /*0810*/  FMUL R9, R9, R36 ;  /* 0x0000002409097220 */ /* 0x000fe20000400000 */
[----:B------:R-:W-:Y:S01]  /*0820*/  FSEL R30, R30, RZ, P2 ;  /* 0x000000ff1e1e7208 */ /* 0x000fe20001000000 */
[----:B------:R-:W-:Y:S01]  /*0830*/  FADD R34, R34, -R27 ;  /* 0x8000001b22227221 */ /* 0x000fe20000000000 */
[----:B------:R-:W-:Y:S01]  /*0840*/  FSETP.GEU.AND P3, PT, |R8|, 1.175494350822287508e-38, PT ;  /* 0x008000000800780b */ /* 0x000fe20003f6e200 */
[----:B------:R-:W-:Y:S01]  /*0850*/  FFMA R9, R32, R9, R31 ;  /* 0x0000000920097223 */ /* 0x000fe2000000001f */
[----:B------:R-:W-:Y:S01]  /*0860*/  FSETP.GT.AND P0, PT, |R8|, 8.50705917302346158658e+37, PT ;  /* 0x7e8000000800780b */ /* 0x000fe20003f04200 */
[C---:B------:R-:W-:Y:S01]  /*0870*/  FMUL R16, R34.reuse, R34 ;  /* 0x0000002222107220 */ /* 0x040fe20000400000 */
[----:B------:R-:W-:Y:S01]  /*0880*/  FFMA R27, R34, R10, R27 ;  /* 0x0000000a221b7223 */ /* 0x000fe2000000001b */
[----:B------:R-:W-:Y:S01]  /*0890*/  FADD R15, R18, R9 ;  /* 0x00000009120f7221 */ /* 0x000fe20000000000 */
[----:B------:R-:W-:Y:S01]  /*08a0*/  FSEL R11, R11, RZ, !P1 ;  /* 0x000000ff0b0b7208 */ /* 0x000fe20004800000 */
[----:B------:R-:W-:Y:S01]  /*08b0*/  FMUL R16, R19, R16 ;  /* 0x0000001013107220 */ /* 0x000fe20000400000 */
[----:B------:R-:W-:Y:S01]  /*08c0*/  FMUL R19, R8, 0.25 ;  /* 0x3e80000008137820 */ /* 0x000fe20000400000 */
[----:B------:R-:W0:Y:S01]  /*08d0*/  SHFL.BFLY PT, R9, R8, 0x8, 0x1f ;  /* 0x0d001f0008097f89 */ /* 0x000e2200000e0000 */
[----:B------:R-:W-:Y:S01]  /*08e0*/  FADD R26, R26, -R27 ;  /* 0x8000001b1a1a7221 */ /* 0x000fe20000000000 */
[----:B------:R-:W-:Y:S01]  /*08f0*/  FFMA R16, R10, R16, R15 ;  /* 0x000000100a107223 */ /* 0x000fe2000000000f */
[----:B------:R-:W-:-:S02]  /*0900*/  FSETP.NEU.AND P2, PT, R8, RZ, PT ;  /* 0x000000ff0800720b */ /* 0x000fc40003f4d000 */
[----:B------:R-:W-:Y:S01]  /*0910*/  FSEL R19, R19, R8, P0 ;  /* 0x0000000813137208 */ /* 0x000fe20000000000 */
[C---:B------:R-:W-:Y:S01]  /*0920*/  FMUL R15, R26.reuse, R26 ;  /* 0x0000001a1a0f7220 */ /* 0x040fe20000400000 */
[----:B------:R-:W-:Y:S01]  /*0930*/  FFMA R27, R26, R30, R27 ;  /* 0x0000001e1a1b7223 */ /* 0x000fe2000000001b */
[----:B------:R-:W-:Y:S01]  /*0940*/  FADD R11, R11, R16 ;  /* 0x000000100b0b7221 */ /* 0x000fe20000000000 */
[----:B------:R-:W-:Y:S01]  /*0950*/  @P0 FMUL R14, R14, 0.25 ;  /* 0x3e8000000e0e0820 */ /* 0x000fe20000400000 */
[----:B------:R-:W-:Y:S01]  /*0960*/  @!P3 FMUL R19, R19, 16777216 ;  /* 0x4b8000001313b820 */ /* 0x000fe20000400000 */
[----:B------:R-:W-:Y:S01]  /*0970*/  FMUL R15, R28, R15 ;  /* 0x0000000f1c0f7220 */ /* 0x000fe20000400000 */
[----:B------:R-:W1:Y:S01]  /*0980*/  SHFL.BFLY PT, R16, R27, 0x10, 0x1f ;  /* 0x0e001f001b107f89 */ /* 0x000e6200000e0000 */
[----:B------:R-:W-:Y:S02]  /*0990*/  @!P3 FMUL R14, R14, 16777216 ;  /* 0x4b8000000e0eb820 */ /* 0x000fe40000400000 */
[----:B------:R-:W-:Y:S01]  /*09a0*/  FFMA R15, R30, R15, R11 ;  /* 0x0000000f1e0f7223 */ /* 0x000fe2000000000b */
[----:B------:R-:W2:Y:S04]  /*09b0*/  MUFU.RCP R19, R19 ;  /* 0x0000001300137308 */ /* 0x000ea80000001000 */
[----:B------:R-:W3:Y:S01]  /*09c0*/  SHFL.BFLY PT, R18, R15, 0x10, 0x1f ;  /* 0x0e001f000f127f89 */ /* 0x000ee200000e0000 */
[----:B0-----:R-:W-:-:S04]  /*09d0*/  FADD R10, R8, R9 ;  /* 0x00000009080a7221 */ /* 0x001fc80000000000 */
[C---:B------:R-:W-:Y:S01]  /*09e0*/  FMUL R29, R10.reuse, 0.25 ;  /* 0x3e8000000a1d7820 */ /* 0x040fe20000400000 */
[C---:B------:R-:W-:Y:S01]  /*09f0*/  FSETP.GEU.AND P3, PT, |R10|.reuse, 1.175494350822287508e-38, PT ;  /* 0x008000000a00780b */ /* 0x040fe20003f6e200 */
[----:B------:R-:W0:Y:S01]  /*0a00*/  SHFL.BFLY PT, R11, R10, 0x4, 0x1f ;  /* 0x0c801f000a0b7f89 */ /* 0x000e2200000e0000 */
[----:B------:R-:W-:Y:S01]  /*0a10*/  FSETP.GT.AND P0, PT, |R10|, 8.50705917302346158658e+37, PT ;  /* 0x7e8000000a00780b */ /* 0x000fe20003f04200 */
[----:B--2---:R-:W-:-:S03]  /*0a20*/  FMUL R14, R19, R14 ;  /* 0x0000000e130e7220 */ /* 0x004fc60000400000 */
[----:B------:R-:W-:Y:S01]  /*0a30*/  FSEL R29, R29, R10, P0 ;  /* 0x0000000a1d1d7208 */ /* 0x000fe20000000000 */
[----:B-1----:R-:W-:Y:S01]  /*0a40*/  FADD R16, -R27, R16 ;  /* 0x000000101b107221 */ /* 0x002fe20000000100 */
[----:B------:R-:W-:Y:S02]  /*0a50*/  FSEL R14, R14, RZ, P2 ;  /* 0x000000ff0e0e7208 */ /* 0x000fe40001000000 */
[----:B------:R-:W-:Y:S01]  /*0a60*/  FSETP.NEU.AND P2, PT, R10, RZ, PT ;  /* 0x000000ff0a00720b */ /* 0x000fe20003f4d000 */
[C---:B------:R-:W-:Y:S02]  /*0a70*/  FMUL R26, R16.reuse, R16 ;  /* 0x00000010101a7220 */ /* 0x040fe40000400000 */
[----:B------:R-:W-:Y:S01]  /*0a80*/  FFMA R27, R16, R14, R27 ;  /* 0x0000000e101b7223 */ /* 0x000fe2000000001b */
[----:B------:R-:W-:Y:S01]  /*0a90*/  @!P3 FMUL R29, R29, 16777216 ;  /* 0x4b8000001d1db820 */ /* 0x000fe20000400000 */
[----:B---3--:R-:W-:Y:S01]  /*0aa0*/  FADD R15, R15, R18 ;  /* 0x000000120f0f7221 */ /* 0x008fe20000000000 */
[----:B------:R-:W-:Y:S01]  /*0ab0*/  FMUL R26, R17, R26 ;  /* 0x0000001a111a7220 */ /* 0x000fe20000400000 */
[----:B------:R-:W-:Y:S01]  /*0ac0*/  @P0 FMUL R9, R9, 0.25 ;  /* 0x3e80000009090820 */ /* 0x000fe20000400000 */
[----:B------:R-:W1:Y:S01]  /*0ad0*/  SHFL.BFLY PT, R16, R27, 0x8, 0x1f ;  /* 0x0d001f001b107f89 */ /* 0x000e6200000e0000 */
[----:B------:R-:W2:Y:S01]  /*0ae0*/  MUFU.RCP R28, R29 ;  /* 0x0000001d001c7308 */ /* 0x000ea20000001000 */
[----:B------:R-:W-:Y:S01]  /*0af0*/  FFMA R15, R14, R26, R15 ;  /* 0x0000001a0e0f7223 */ /* 0x000fe2000000000f */
[----:B------:R-:W-:-:S04]  /*0b00*/  @!P3 FMUL R9, R9, 16777216 ;  /* 0x4b8000000909b820 */ /* 0x000fc80000400000 */
[----:B------:R-:W3:Y:S01]  /*0b10*/  SHFL.BFLY PT, R18, R15, 0x8, 0x1f ;  /* 0x0d001f000f127f89 */ /* 0x000ee200000e0000 */
[----:B0-----:R-:W-:-:S04]  /*0b20*/  FADD R14, R10, R11 ;  /* 0x0000000b0a0e7221 */ /* 0x001fc80000000000 */
[C---:B------:R-:W-:Y:S01]  /*0b30*/  FMUL R17, R14.reuse, 0.25 ;  /* 0x3e8000000e117820 */ /* 0x040fe20000400000 */
[C---:B------:R-:W-:Y:S02]  /*0b40*/  FSETP.GEU.AND P3, PT, |R14|.reuse, 1.175494350822287508e-38, PT ;  /* 0x008000000e00780b */ /* 0x040fe40003f6e200 */
[----:B------:R-:W-:Y:S01]  /*0b50*/  FSETP.GT.AND P0, PT, |R14|, 8.50705917302346158658e+37, PT ;  /* 0x7e8000000e00780b */ /* 0x000fe20003f04200 */
[----:B--2---:R-:W-:Y:S02]  /*0b60*/  FMUL R28, R28, R9 ;  /* 0x000000091c1c7220 */ /* 0x004fe40000400000 */
[----:B------:R-:W0:Y:S01]  /*0b70*/  SHFL.BFLY PT, R9, R14, 0x2, 0x1f ;  /* 0x0c401f000e097f89 */ /* 0x000e2200000e0000 */
[----:B------:R-:W-:Y:S02]  /*0b80*/  FSEL R19, R17, R14, P0 ;  /* 0x0000000e11137208 */ /* 0x000fe40000000000 */
[----:B------:R-:W-:Y:S01]  /*0b90*/  FSEL R28, R28, RZ, P2 ;  /* 0x000000ff1c1c7208 */ /* 0x000fe20001000000 */
[----:B-1----:R-:W-:Y:S01]  /*0ba0*/  FADD R16, -R27, R16 ;  /* 0x000000101b107221 */ /* 0x002fe20000000100 */
[----:B------:R-:W-:-:S03]  /*0bb0*/  FSETP.NEU.AND P2, PT, R14, RZ, PT ;  /* 0x000000ff0e00720b */ /* 0x000fc60003f4d000 */
[----:B------:R-:W-:Y:S01]  /*0bc0*/  @!P3 FMUL R19, R19, 16777216 ;  /* 0x4b8000001313b820 */ /* 0x000fe20000400000 */
[C---:B------:R-:W-:Y:S01]  /*0bd0*/  FMUL R17, R16.reuse, R16 ;  /* 0x0000001010117220 */ /* 0x040fe20000400000 */
[----:B------:R-:W-:Y:S02]  /*0be0*/  FFMA R27, R16, R28, R27 ;  /* 0x0000001c101b7223 */ /* 0x000fe4000000001b */
[----:B------:R-:W1:Y:S01]  /*0bf0*/  MUFU.RCP R26, R19 ;  /* 0x00000013001a7308 */ /* 0x000e620000001000 */
[----:B---3--:R-:W-:Y:S01]  /*0c00*/  FADD R15, R15, R18 ;  /* 0x000000120f0f7221 */ /* 0x008fe20000000000 */
[----:B------:R-:W-:Y:S01]  /*0c10*/  FMUL R17, R8, R17 ;  /* 0x0000001108117220 */ /* 0x000fe20000400000 */
[----:B------:R-:W-:Y:S01]  /*0c20*/  @P0 FMUL R11, R11, 0.25 ;  /* 0x3e8000000b0b0820 */ /* 0x000fe20000400000 */
[----:B------:R-:W2:Y:S02]  /*0c30*/  SHFL.BFLY PT, R16, R27, 0x4, 0x1f ;  /* 0x0c801f001b107f89 */ /* 0x000ea400000e0000 */
[----:B------:R-:W-:Y:S01]  /*0c40*/  FFMA R15, R28, R17, R15 ;  /* 0x000000111c0f7223 */ /* 0x000fe2000000000f */
[----:B------:R-:W-:-:S04]  /*0c50*/  @!P3 FMUL R11, R11, 16777216 ;  /* 0x4b8000000b0bb820 */ /* 0x000fc80000400000 */
[----:B------:R-:W3:Y:S01]  /*0c60*/  SHFL.BFLY PT, R18, R15, 0x4, 0x1f ;  /* 0x0c801f000f127f89 */ /* 0x000ee200000e0000 */
[----:B0-----:R-:W-:Y:S01]  /*0c70*/  FADD R8, R14, R9 ;  /* 0x000000090e087221 */ /* 0x001fe20000000000 */
[----:B-1----:R-:W-:-:S03]  /*0c80*/  FMUL R26, R26, R11 ;  /* 0x0000000b1a1a7220 */ /* 0x002fc60000400000 */
[C---:B------:R-:W-:Y:S01]  /*0c90*/  FMUL R17, R8.reuse, 0.25 ;  /* 0x3e80000008117820 */ /* 0x040fe20000400000 */
[C---:B------:R-:W-:Y:S01]  /*0ca0*/  FSETP.GEU.AND P3, PT, |R8|.reuse, 1.175494350822287508e-38, PT ;  /* 0x008000000800780b */ /* 0x040fe20003f6e200 */
[----:B------:R-:W0:Y:S01]  /*0cb0*/  SHFL.BFLY PT, R11, R8, 0x1, 0x1f ;  /* 0x0c201f00080b7f89 */ /* 0x000e2200000e0000 */
[----:B------:R-:W-:Y:S02]  /*0cc0*/  FSETP.GT.AND P0, PT, |R8|, 8.50705917302346158658e+37, PT ;  /* 0x7e8000000800780b */ /* 0x000fe40003f04200 */
[----:B------:R-:W-:Y:S02]  /*0cd0*/  FSEL R26, R26, RZ, P2 ;  /* 0x000000ff1a1a7208 */ /* 0x000fe40001000000 */
[----:B------:R-:W-:Y:S02]  /*0ce0*/  FSEL R19, R17, R8, P0 ;  /* 0x0000000811137208 */ /* 0x000fe40000000000 */
[----:B------:R-:W-:Y:S01]  /*0cf0*/  FSETP.NEU.AND P2, PT, R8, RZ, PT ;  /* 0x000000ff0800720b */ /* 0x000fe20003f4d000 */
[----:B--2---:R-:W-:-:S04]  /*0d00*/  FADD R16, -R27, R16 ;  /* 0x000000101b107221 */ /* 0x004fc80000000100 */
[----:B------:R-:W-:Y:S01]  /*0d10*/  @!P3 FMUL R19, R19, 16777216 ;  /* 0x4b8000001313b820 */ /* 0x000fe20000400000 */
[C---:B------:R-:W-:Y:S01]  /*0d20*/  FMUL R17, R16.reuse, R16 ;  /* 0x0000001010117220 */ /* 0x040fe20000400000 */
[----:B------:R-:W-:Y:S01]  /*0d30*/  FFMA R27, R16, R26, R27 ;  /* 0x0000001a101b7223 */ /* 0x000fe2000000001b */
[----:B------:R-:W-:Y:S01]  /*0d40*/  @P0 FMUL R9, R9, 0.25 ;  /* 0x3e80000009090820 */ /* 0x000fe20000400000 */
[----:B---3--:R-:W-:Y:S01]  /*0d50*/  FADD R15, R15, R18 ;  /* 0x000000120f0f7221 */ /* 0x008fe20000000000 */
[----:B------:R-:W-:Y:S01]  /*0d60*/  FMUL R17, R10, R17 ;  /* 0x000000110a117220 */ /* 0x000fe20000400000 */
[----:B------:R-:W1:Y:S01]  /*0d70*/  MUFU.RCP R18, R19 ;  /* 0x0000001300127308 */ /* 0x000e620000001000 */
[----:B------:R-:W2:Y:S01]  /*0d80*/  SHFL.BFLY PT, R10, R27, 0x2, 0x1f ;  /* 0x0c401f001b0a7f89 */ /* 0x000ea200000e0000 */
[----:B------:R-:W-:Y:S01]  /*0d90*/  @!P3 FMUL R9, R9, 16777216 ;  /* 0x4b8000000909b820 */ /* 0x000fe20000400000 */
[----:B------:R-:W-:Y:S01]  /*0da0*/  FFMA R17, R26, R17, R15 ;  /* 0x000000111a117223 */ /* 0x000fe2000000000f */
[----:B0-----:R-:W-:-:S04]  /*0db0*/  FADD R15, R8, R11 ;  /* 0x0000000b080f7221 */ /* 0x001fc80000000000 */
[----:B------:R-:W0:Y:S01]  /*0dc0*/  SHFL.BFLY PT, R16, R17, 0x2, 0x1f ;  /* 0x0c401f0011107f89 */ /* 0x000e2200000e0000 */
[C---:B------:R-:W-:Y:S01]  /*0dd0*/  FMUL R26, R15.reuse, 0.25 ;  /* 0x3e8000000f1a7820 */ /* 0x040fe20000400000 */
[C---:B------:R-:W-:Y:S02]  /*0de0*/  FSETP.GEU.AND P3, PT, |R15|.reuse, 1.175494350822287508e-38, PT ;  /* 0x008000000f00780b */ /* 0x040fe40003f6e200 */
[----:B------:R-:W-:Y:S01]  /*0df0*/  FSETP.GT.AND P0, PT, |R15|, 8.50705917302346158658e+37, PT ;  /* 0x7e8000000f00780b */ /* 0x000fe20003f04200 */
[----:B-1----:R-:W-:-:S03]  /*0e00*/  FMUL R18, R18, R9 ;  /* 0x0000000912127220 */ /* 0x002fc60000400000 */
[----:B------:R-:W-:Y:S02]  /*0e10*/  FSEL R26, R26, R15, P0 ;  /* 0x0000000f1a1a7208 */ /* 0x000fe40000000000 */
[----:B------:R-:W-:Y:S02]  /*0e20*/  FSEL R18, R18, RZ, P2 ;  /* 0x000000ff12127208 */ /* 0x000fe40001000000 */
[----:B------:R-:W-:-:S03]  /*0e30*/  LOP3.LUT P2, RZ, R6, 0x1f, RZ, 0xc0, !PT ;  /* 0x0000001f06ff7812 */ /* 0x000fc6000784c0ff */
[----:B------:R-:W-:Y:S01]  /*0e40*/  @!P3 FMUL R26, R26, 16777216 ;  /* 0x4b8000001a1ab820 */ /* 0x000fe20000400000 */
[----:B--2---:R-:W-:Y:S01]  /*0e50*/  FADD R10, -R27, R10 ;  /* 0x0000000a1b0a7221 */ /* 0x004fe20000000100 */
[----:B------:R-:W-:Y:S01]  /*0e60*/  @P0 FMUL R11, R11, 0.25 ;  /* 0x3e8000000b0b0820 */ /* 0x000fe20000400000 */
[----:B------:R-:W-:Y:S02]  /*0e70*/  FSETP.NEU.AND P0, PT, R15, RZ, PT ;  /* 0x000000ff0f00720b */ /* 0x000fe40003f0d000 */
[C---:B------:R-:W-:Y:S01]  /*0e80*/  FMUL R9, R10.reuse, R10 ;  /* 0x0000000a0a097220 */ /* 0x040fe20000400000 */
[----:B------:R-:W-:Y:S01]  /*0e90*/  FFMA R27, R10, R18, R27 ;  /* 0x000000120a1b7223 */ /* 0x000fe2000000001b */
[----:B------:R-:W1:Y:S01]  /*0ea0*/  MUFU.RCP R26, R26 ;  /* 0x0000001a001a7308 */ /* 0x000e620000001000 */
[----:B0-----:R-:W-:Y:S01]  /*0eb0*/  FADD R17, R17, R16 ;  /* 0x0000001011117221 */ /* 0x001fe20000000000 */
[----:B------:R-:W-:Y:S01]  /*0ec0*/  FMUL R9, R14, R9 ;  /* 0x000000090e097220 */ /* 0x000fe20000400000 */
[----:B------:R-:W-:Y:S01]  /*0ed0*/  @!P3 FMUL R11, R11, 16777216 ;  /* 0x4b8000000b0bb820 */ /* 0x000fe20000400000 */
[----:B------:R-:W0:Y:S01]  /*0ee0*/  SHFL.BFLY PT, R10, R27, 0x1, 0x1f ;  /* 0x0c201f001b0a7f89 */ /* 0x000e2200000e0000 */
[----:B------:R-:W-:Y:S01]  /*0ef0*/  ISETP.GE.AND P3, PT, R6, 0x10, PT ;  /* 0x000000100600780c */ /* 0x000fe20003f66270 */
[----:B------:R-:W-:Y:S01]  /*0f00*/  FFMA R9, R18, R9, R17 ;  /* 0x0000000912097223 */ /* 0x000fe20000000011 */
[----:B------:R-:W-:-:S04]  /*0f10*/  SHF.R.U32.HI R18, RZ, 0x5, R6 ;  /* 0x00000005ff127819 */ /* 0x000fc80000011606 */
[----:B------:R-:W2:Y:S01]  /*0f20*/  SHFL.BFLY PT, R14, R9, 0x1, 0x1f ;  /* 0x0c201f00090e7f89 */ /* 0x000ea200000e0000 */
[----:B------:R-:W-:Y:S01]  /*0f30*/  SGXT.U32 R18, R18, 0x3 ;  /* 0x000000031212781a */ /* 0x000fe20000000000 */
[----:B-1----:R-:W-:-:S05]  /*0f40*/  FMUL R11, R26, R11 ;  /* 0x0000000b1a0b7220 */ /* 0x002fca0000400000 */
[----:B------:R-:W-:Y:S01]  /*0f50*/  FSEL R11, R11, RZ, P0 ;  /* 0x000000ff0b0b7208 */ /* 0x000fe20000000000 */
[----:B0-----:R-:W-:Y:S01]  /*0f60*/  FADD R16, -R27, R10 ;  /* 0x0000000a1b107221 */ /* 0x001fe20000000100 */
[----:B------:R-:W-:-:S03]  /*0f70*/  LOP3.LUT R10, R6, 0x100, RZ, 0xc0, !PT ;  /* 0x00000100060a7812 */ /* 0x000fc600078ec0ff */
[C---:B------:R-:W-:Y:S01]  /*0f80*/  FMUL R17, R16.reuse, R16 ;  /* 0x0000001010117220 */ /* 0x040fe20000400000 */
[----:B------:R-:W-:Y:S01]  /*0f90*/  SHF.R.U32.HI R19, RZ, 0x5, R10 ;  /* 0x00000005ff137819 */ /* 0x000fe2000001160a */
[----:B------:R-:W-:Y:S01]  /*0fa0*/  FFMA R27, R16, R11, R27 ;  /* 0x0000000b101b7223 */ /* 0x000fe2000000001b */
[----:B--2---:R-:W-:Y:S01]  /*0fb0*/  FADD R14, R9, R14 ;  /* 0x0000000e090e7221 */ /* 0x004fe20000000000 */
[----:B------:R-:W-:Y:S01]  /*0fc0*/  FMUL R17, R8, R17 ;  /* 0x0000001108117220 */ /* 0x000fe20000400000 */
[----:B------:R-:W-:-:S03]  /*0fd0*/  LOP3.LUT R18, R19, R18, RZ, 0xfc, !PT ;  /* 0x0000001213127212 */ /* 0x000fc600078efcff */
[----:B------:R-:W-:Y:S02]  /*0fe0*/  FFMA R17, R11, R17, R14 ;  /* 0x000000110b117223 */ /* 0x000fe4000000000e */
[----:B------:R-:W-:Y:S04]  /*0ff0*/  @!P2 STS [R18.X4+0x80], R15 ;  /* 0x0000800f1200a388 */ /* 0x000fe80000004800 */
[----:B------:R-:W-:Y:S04]  /*1000*/  @!P2 STS [R18.X4], R27 ;  /* 0x0000001b1200a388 */ /* 0x000fe80000004800 */
[----:B------:R-:W-:Y:S04]  /*1010*/  @!P2 STS [R18.X4+0x40], R17 ;  /* 0x000040111200a388 */ /* 0x000fe80000004800 */
[----:B------:R-:W-:Y:S06]  /*1020*/  BAR.SYNC.DEFER_BLOCKING 0x0 ;  /* 0x0000000000007b1d */ /* 0x000fec0000010000 */
[----:B------:R-:W0:Y:S04]  /*1030*/  @!P3 LDS R21, [R6.X4+0x80] ;  /* 0x000080000615b984 */ /* 0x000e280000004800 */
[----:B------:R-:W1:Y:S04]  /*1040*/  @!P3 LDS R24, [R6.X4] ;  /* 0x000000000618b984 */ /* 0x000e680000004800 */
[----:B------:R-:W2:Y:S04]  /*1050*/  @!P3 LDS R25, [R6.X4+0x40] ;  /* 0x000040000619b984 */ /* 0x000ea80000004800 */
[----:B0-----:R-:W0:Y:S04]  /*1060*/  SHFL.BFLY PT, R16, R21, 0x4, 0x1f ;  /* 0x0c801f0015107f89 */ /* 0x001e2800000e0000 */
[----:B-1----:R-:W1:Y:S04]  /*1070*/  SHFL.BFLY PT, R15, R24, 0x4, 0x1f ;  /* 0x0c801f00180f7f89 */ /* 0x002e6800000e0000 */
[----:B--2---:R-:W2:Y:S01]  /*1080*/  SHFL.BFLY PT, R14, R25, 0x4, 0x1f ;  /* 0x0c801f00190e7f89 */ /* 0x004ea200000e0000 */
[----:B0-----:R-:W-:-:S04]  /*1090*/  FADD R8, R21, R16 ;  /* 0x0000001015087221 */ /* 0x001fc80000000000 */
[C---:B------:R-:W-:Y:S01]  /*10a0*/  FMUL R9, R8.reuse, 0.25 ;  /* 0x3e80000008097820 */ /* 0x040fe20000400000 */
[C---:B------:R-:W-:Y:S01]  /*10b0*/  FSETP.GEU.AND P3, PT, |R8|.reuse, 1.175494350822287508e-38, PT ;  /* 0x008000000800780b */ /* 0x040fe20003f6e200 */
[----:B------:R-:W0:Y:S01]  /*10c0*/  SHFL.BFLY PT, R11, R8, 0x2, 0x1f ;  /* 0x0c401f00080b7f89 */ /* 0x000e2200000e0000 */
[----:B------:R-:W-:Y:S01]  /*10d0*/  FSETP.GT.AND P0, PT, |R8|, 8.50705917302346158658e+37, PT ;  /* 0x7e8000000800780b */ /* 0x000fe20003f04200 */
[----:B-1----:R-:W-:Y:S01]  /*10e0*/  FADD R15, -R24, R15 ;  /* 0x0000000f180f7221 */ /* 0x002fe20000000100 */
[----:B--2---:R-:W-:Y:S02]  /*10f0*/  FADD R25, R25, R14 ;  /* 0x0000000e19197221 */ /* 0x004fe40000000000 */
[----:B------:R-:W-:-:S07]  /*1100*/  FSEL R17, R9, R8, P0 ;  /* 0x0000000809117208 */ /* 0x000fce0000000000 */
[----:B------:R-:W-:Y:S02]  /*1110*/  @!P3 FMUL R17, R17, 16777216 ;  /* 0x4b8000001111b820 */ /* 0x000fe40000400000 */
[----:B------:R-:W-:-:S04]  /*1120*/  @P0 FMUL R16, R16, 0.25 ;  /* 0x3e80000010100820 */ /* 0x000fc80000400000 */
[----:B------:R-:W1:Y:S01]  /*1130*/  MUFU.RCP R17, R17 ;  /* 0x0000001100117308 */ /* 0x000e620000001000 */
[----:B------:R-:W-:Y:S01]  /*1140*/  @!P3 FMUL R16, R16, 16777216 ;  /* 0x4b8000001010b820 */ /* 0x000fe20000400000 */
[C---:B------:R-:W-:Y:S01]  /*1150*/  FSETP.NEU.AND P3, PT, R8.reuse, RZ, PT ;  /* 0x000000ff0800720b */ /* 0x040fe20003f6d000 */
[----:B0-----:R-:W-:-:S04]  /*1160*/  FADD R9, R8, R11 ;  /* 0x0000000b08097221 */ /* 0x001fc80000000000 */
[C---:B------:R-:W-:Y:S01]  /*1170*/  FMUL R18, R9.reuse, 0.25 ;  /* 0x3e80000009127820 */ /* 0x040fe20000400000 */
[C---:B------:R-:W-:Y:S01]  /*1180*/  FSETP.GEU.AND P4, PT, |R9|.reuse, 1.175494350822287508e-38, PT ;  /* 0x008000000900780b */ /* 0x040fe20003f8e200 */
[----:B------:R-:W0:Y:S01]  /*1190*/  SHFL.BFLY PT, R14, R9, 0x1, 0x1f ;  /* 0x0c201f00090e7f89 */ /* 0x000e2200000e0000 */
[----:B------:R-:W-:Y:S01]  /*11a0*/  FSETP.GT.AND P0, PT, |R9|, 8.50705917302346158658e+37, PT ;  /* 0x7e8000000900780b */ /* 0x000fe20003f04200 */
[----:B-1----:R-:W-:-:S03]  /*11b0*/  FMUL R16, R17, R16 ;  /* 0x0000001011107220 */ /* 0x002fc60000400000 */
[----:B------:R-:W-:Y:S01]  /*11c0*/  FSEL R26, R18, R9, P0 ;  /* 0x00000009121a7208 */ /* 0x000fe20000000000 */
[----:B------:R-:W-:Y:S01]  /*11d0*/  FMUL R18, R15, R15 ;  /* 0x0000000f0f127220 */ /* 0x000fe20000400000 */
[----:B------:R-:W-:-:S03]  /*11e0*/  FSEL R16, R16, RZ, P3 ;  /* 0x000000ff10107208 */ /* 0x000fc60001800000 */
[----:B------:R-:W-:Y:S02]  /*11f0*/  FMUL R18, R21, R18 ;  /* 0x0000001215127220 */ /* 0x000fe40000400000 */
[----:B------:R-:W-:Y:S01]  /*1200*/  @!P4 FMUL R26, R26, 16777216 ;  /* 0x4b8000001a1ac820 */ /* 0x000fe20000400000 */
[----:B------:R-:W-:Y:S01]  /*1210*/  FFMA R24, R15, R16, R24 ;  /* 0x000000100f187223 */ /* 0x000fe20000000018 */
[----:B------:R-:W-:Y:S01]  /*1220*/  FFMA R18, R16, R18, R25 ;  /* 0x0000001210127223 */ /* 0x000fe20000000019 */
[----:B------:R-:W-:Y:S01]  /*1230*/  @P0 FMUL R11, R11, 0.25 ;  /* 0x3e8000000b0b0820 */ /* 0x000fe20000400000 */
[----:B------:R-:W-:Y:S02]  /*1240*/  FSETP.NEU.AND P0, PT, R9, RZ, PT ;  /* 0x000000ff0900720b */ /* 0x000fe40003f0d000 */
[----:B------:R-:W1:Y:S01]  /*1250*/  MUFU.RCP R26, R26 ;  /* 0x0000001a001a7308 */ /* 0x000e620000001000 */
[----:B------:R-:W2:Y:S01]  /*1260*/  SHFL.BFLY PT, R15, R24, 0x2, 0x1f ;  /* 0x0c401f00180f7f89 */ /* 0x000ea200000e0000 */
[----:B------:R-:W-:-:S03]  /*1270*/  @!P4 FMUL R11, R11, 16777216 ;  /* 0x4b8000000b0bc820 */ /* 0x000fc60000400000 */
[----:B------:R-:W3:Y:S01]  /*1280*/  SHFL.BFLY PT, R17, R18, 0x2, 0x1f ;  /* 0x0c401f0012117f89 */ /* 0x000ee200000e0000 */
[----:B-1----:R-:W-:Y:S01]  /*1290*/  FMUL R16, R26, R11 ;  /* 0x0000000b1a107220 */ /* 0x002fe20000400000 */
[----:B0-----:R-:W-:-:S04]  /*12a0*/  FADD R11, R9, R14 ;  /* 0x0000000e090b7221 */ /* 0x001fc80000000000 */
[----:B------:R-:W-:Y:S01]  /*12b0*/  FSEL R16, R16, RZ, P0 ;  /* 0x000000ff10107208 */ /* 0x000fe20000000000 */
[C---:B------:R-:W-:Y:S01]  /*12c0*/  FMUL R26, R11.reuse, 0.25 ;  /* 0x3e8000000b1a7820 */ /* 0x040fe20000400000 */
[C---:B------:R-:W-:Y:S01]  /*12d0*/  FSETP.GEU.AND P3, PT, |R11|.reuse, 1.175494350822287508e-38, PT ;  /* 0x008000000b00780b */ /* 0x040fe20003f6e200 */
[----:B--2---:R-:W-:Y:S01]  /*12e0*/  FADD R19, -R24, R15 ;  /* 0x0000000f18137221 */ /* 0x004fe20000000100 */
[----:B------:R-:W-:-:S03]  /*12f0*/  FSETP.GT.AND P0, PT, |R11|, 8.50705917302346158658e+37, PT ;  /* 0x7e8000000b00780b */ /* 0x000fc60003f04200 */
[C---:B------:R-:W-:Y:S01]  /*1300*/  FFMA R15, R19.reuse, R16, R24 ;  /* 0x00000010130f7223 */ /* 0x040fe20000000018 */
[----:B------:R-:W-:Y:S01]  /*1310*/  FMUL R19, R19, R19 ;  /* 0x0000001313137220 */ /* 0x000fe20000400000 */
[----:B---3--:R-:W-:Y:S01]  /*1320*/  FADD R17, R18, R17 ;  /* 0x0000001112117221 */ /* 0x008fe20000000000 */
[----:B------:R-:W-:Y:S02]  /*1330*/  FSEL R26, R26, R11, P0 ;  /* 0x0000000b1a1a7208 */ /* 0x000fe40000000000 */
[----:B------:R-:W-:Y:S02]  /*1340*/  FMUL R19, R8, R19 ;  /* 0x0000001308137220 */ /* 0x000fe40000400000 */
[----:B------:R-:W0:Y:S01]  /*1350*/  SHFL.BFLY PT, R8, R15, 0x1, 0x1f ;  /* 0x0c201f000f087f89 */ /* 0x000e2200000e0000 */
[----:B------:R-:W-:Y:S01]  /*1360*/  @!P3 FMUL R26, R26, 16777216 ;  /* 0x4b8000001a1ab820 */ /* 0x000fe20000400000 */
[----:B------:R-:W-:Y:S01]  /*1370*/  FFMA R19, R16, R19, R17 ;  /* 0x0000001310137223 */ /* 0x000fe20000000011 */
[----:B------:R-:W-:Y:S01]  /*1380*/  @P0 FMUL R14, R14, 0.25 ;  /* 0x3e8000000e0e0820 */ /* 0x000fe20000400000 */
[----:B------:R-:W-:Y:S01]  /*1390*/  LOP3.LUT P0, RZ, R6, 0x7, RZ, 0xc0, !PT ;  /* 0x0000000706ff7812 */ /* 0x000fe2000780c0ff */
[----:B------:R-:W1:Y:S01]  /*13a0*/  MUFU.RCP R21, R26 ;  /* 0x0000001a00157308 */ /* 0x000e620000001000 */
[----:B------:R-:W-:Y:S01]  /*13b0*/  IMAD R17, R20, 0xc00, R23 ;  /* 0x00000c0014117824 */ /* 0x000fe200078e0217 */
[----:B------:R-:W2:Y:S01]  /*13c0*/  SHFL.BFLY PT, R16, R19, 0x1, 0x1f ;  /* 0x0c201f0013107f89 */ /* 0x000ea200000e0000 */
[----:B------:R-:W-:Y:S01]  /*13d0*/  @!P3 FMUL R14, R14, 16777216 ;  /* 0x4b8000000e0eb820 */ /* 0x000fe20000400000 */
[----:B------:R-:W-:-:S02]  /*13e0*/  FSETP.NEU.AND P3, PT, R11, RZ, PT ;  /* 0x000000ff0b00720b */ /* 0x000fc40003f6d000 */
[----:B------:R-:W-:Y:S02]  /*13f0*/  ISETP.LT.AND P0, PT, R6, 0x10, !P0 ;  /* 0x000000100600780c */ /* 0x000fe40004701270 */
[----:B------:R-:W-:-:S04]  /*1400*/  IADD3 R18, R17, -0x400, RZ ;  /* 0xfffffc0011127810 */ /* 0x000fc80007ffe0ff */
[----:B------:R-:W-:Y:S01]  /*1410*/  IADD3 R18, R18, 0x400, RZ ;  /* 0x0000040012127810 */ /* 0x000fe20007ffe0ff */
[----:B-1----:R-:W-:Y:S01]  /*1420*/  FMUL R21, R21, R14 ;  /* 0x0000000e15157220 */ /* 0x002fe20000400000 */
[----:B0-----:R-:W-:-:S05]  /*1430*/  FADD R8, -R15, R8 ;  /* 0x000000080f087221 */ /* 0x001fca0000000100 */
[----:B------:R-:W-:Y:S01]  /*1440*/  @P0 STS [R6.X4+0x80], R11 ;  /* 0x0000800b06000388 */ /* 0x000fe20000004800 */
[----:B------:R-:W-:Y:S01]  /*1450*/  FSEL R21, R21, RZ, P3 ;  /* 0x000000ff15157208 */ /* 0x000fe20001800000 */
[----:B------:R-:W-:Y:S01]  /*1460*/  FMUL R14, R8, R8 ;  /* 0x00000008080e7220 */ /* 0x000fe20000400000 */
[----:B--2---:R-:W-:-:S03]  /*1470*/  FADD R16, R19, R16 ;  /* 0x0000001013107221 */ /* 0x004fc60000000000 */
[----:B------:R-:W-:Y:S01]  /*1480*/  FMUL R14, R9, R14 ;  /* 0x0000000e090e7220 */ /* 0x000fe20000400000 */
[----:B------:R-:W-:Y:S02]  /*1490*/  FFMA R19, R8, R21, R15 ;  /* 0x0000001508137223 */ /* 0x000fe4000000000f */
[----:B------:R-:W-:Y:S01]  /*14a0*/  CS2R R8, SRZ ;  /* 0x0000000000087805 */ /* 0x000fe2000001ff00 */
[----:B------:R-:W-:Y:S01]  /*14b0*/  FFMA R21, R21, R14, R16 ;  /* 0x0000000e15157223 */ /* 0x000fe20000000010 */
[----:B------:R-:W-:Y:S01]  /*14c0*/  IMAD.WIDE R14, R18, R5, c[0x0][0x160] ;  /* 0x00005800120e7625 */ /* 0x000fe200078e0205 */
[----:B------:R0:W-:Y:S04]  /*14d0*/  @P0 STS [R6.X4], R19 ;  /* 0x0000001306000388 */ /* 0x0001e80000004800 */
[----:B------:R1:W-:Y:S04]  /*14e0*/  @P0 STS [R6.X4+0x40], R21 ;  /* 0x0000401506000388 */ /* 0x0003e80000004800 */
[----:B------:R-:W-:Y:S06]  /*14f0*/  BAR.SYNC.DEFER_BLOCKING 0x0 ;  /* 0x0000000000007b1d */ /* 0x000fec0000010000 */
[----:B------:R2:W3:Y:S01]  /*1500*/  @!P1 LDG.E.EF.64 R8, [R14.64] ;  /* 0x000000040e089981 */ /* 0x0004e2000c0e1b00 */
[----:B------:R-:W-:Y:S01]  /*1510*/  LOP3.LUT R30, R6, 0x1ff, RZ, 0xc0, !PT ;  /* 0x000001ff061e7812 */ /* 0x000fe200078ec0ff */
[----:B------:R-:W-:-:S02]  /*1520*/  IMAD.MOV.U32 R35, RZ, RZ, 0x4 ;  /* 0x00000004ff237424 */ /* 0x000fc400078e00ff */
[----:B------:R-:W-:Y:S02]  /*1530*/  IMAD.MOV.U32 R31, RZ, RZ, 0x8 ;  /* 0x00000008ff1f7424 */ /* 0x000fe400078e00ff */
[----:B------:R-:W-:-:S05]  /*1540*/  IMAD.WIDE.U32 R34, R30, R35, c[0x0][0x170] ;  /* 0x00005c001e227625 */ /* 0x000fca00078e0023 */
[----:B------:R-:W4:Y:S01]  /*1550*/  LDG.E.EL R24, [R34.64+0x1800] ;  /* 0x0018000422187981 */ /* 0x000f22000c2e1900 */
[----:B------:R-:W-:-:S03]  /*1560*/  IMAD.WIDE.U32 R30, R30, R31, c[0x0][0x168] ;  /* 0x00005a001e1e7625 */ /* 0x000fc600078e001f */
[----:B------:R-:W5:Y:S04]  /*1570*/  LDG.E.EL R23, [R34.64] ;  /* 0x0000000422177981 */ /* 0x000f68000c2e1900 */
[----:B0-----:R-:W5:Y:S04]  /*1580*/  LDG.E.EL.64 R18, [R30.64+0x3000] ;  /* 0x003000041e127981 */ /* 0x001f68000c2e1b00 */
[----:B-1----:R-:W5:Y:S01]  /*1590*/  LDG.E.EL.64 R20, [R30.64] ;  /* 0x000000041e147981 */ /* 0x002f62000c2e1b00 */
[----:B------:R-:W-:Y:S01]  /*15a0*/  SHF.R.U32.HI R10, RZ, 0x3, R10 ;  /* 0x00000003ff0a7819 */ /* 0x000fe2000001160a */
[----:B--2---:R-:W-:Y:S01]  /*15b0*/  IMAD.MOV.U32 R14, RZ, RZ, 0x39aaaaab ;  /* 0x39aaaaabff0e7424 */ /* 0x004fe200078e00ff */
[----:B------:R-:W-:Y:S01]  /*15c0*/  SHF.R.U32.HI R15, RZ, 0x6, R6 ;  /* 0x00000006ff0f7819 */ /* 0x000fe20000011606 */
[----:B------:R-:W-:-:S02]  /*15d0*/  IMAD.SHL.U32 R28, R6, 0x2, RZ ;  /* 0x00000002061c7824 */ /* 0x000fc400078e00ff */
[----:B------:R-:W0:Y:S01]  /*15e0*/  LDS R11, [R10+0x40] ;  /* 0x000040000a0b7984 */ /* 0x000e220000000800 */
[----:B------:R-:W-:-:S03]  /*15f0*/  LOP3.LUT R25, R15, 0x4, RZ, 0xc0, !PT ;  /* 0x000000040f197812 */ /* 0x000fc600078ec0ff */
[----:B------:R-:W1:Y:S01]  /*1600*/  LDS R16, [R10] ;  /* 0x000000000a107984 */ /* 0x000e620000000800 */
[----:B0-----:R-:W-:Y:S01]  /*1610*/  FFMA R11, R11, R14, 9.9999999747524270788e-07 ;  /* 0x358637bd0b0b7423 */ /* 0x001fe2000000000e */
[----:B------:R-:W-:-:S03]  /*1620*/  LOP3.LUT R14, R22, 0x7fc, RZ, 0xc0, !PT ;  /* 0x000007fc160e7812 */ /* 0x000fc600078ec0ff */
[----:B------:R-:W0:Y:S02]  /*1630*/  MUFU.RSQ R15, R11 ;  /* 0x0000000b000f7308 */ /* 0x000e240000001400 */
[--C-:B------:R-:W-:Y:S01]  /*1640*/  IMAD.IADD R14, R14, 0x1, R25.reuse ;  /* 0x000000010e0e7824 */ /* 0x100fe200078e0219 */
[----:B------:R-:W-:Y:S01]  /*1650*/  BAR.SYNC.DEFER_BLOCKING 0x0 ;  /* 0x0000000000007b1d */ /* 0x000fe20000010000 */
[C---:B---3--:R-:W-:Y:S01]  /*1660*/  PRMT R22, R8.reuse, 0x7632, R22 ;  /* 0x0000763208167816 */ /* 0x048fe20000000016 */
[C---:B------:R-:W-:Y:S01]  /*1670*/  IMAD.U32 R29, R9.reuse, 0x10000, RZ ;  /* 0x00010000091d7824 */ /* 0x040fe200078e00ff */
[----:B------:R-:W-:Y:S01]  /*1680*/  PRMT R25, R9, 0x7632, R25 ;  /* 0x0000763209197816 */ /* 0x000fe20000000019 */
[----:B------:R-:W-:Y:S02]  /*1690*/  IMAD.U32 R27, R8, 0x10000, RZ ;  /* 0x00010000081b7824 */ /* 0x000fe400078e00ff */
[----:B------:R-:W-:Y:S01]  /*16a0*/  IMAD.U32 R9, R22, 0x10000, RZ ;  /* 0x0001000016097824 */ /* 0x000fe200078e00ff */
[C---:B-1----:R-:W-:Y:S01]  /*16b0*/  FADD R10, -R16.reuse, R29 ;  /* 0x0000001d100a7221 */ /* 0x042fe20000000100 */
[----:B------:R-:W-:Y:S01]  /*16c0*/  IMAD.U32 R25, R25, 0x10000, RZ ;  /* 0x0001000019197824 */ /* 0x000fe200078e00ff */
[C---:B------:R-:W-:Y:S01]  /*16d0*/  FADD R8, -R16.reuse, R27 ;  /* 0x0000001b10087221 */ /* 0x040fe20000000100 */
[C---:B------:R-:W-:Y:S01]  /*16e0*/  FADD R22, -R16.reuse, R9 ;  /* 0x0000000910167221 */ /* 0x040fe20000000100 */
[C---:B0-----:R-:W-:Y:S01]  /*16f0*/  FMUL R10, R15.reuse, R10 ;  /* 0x0000000a0f0a7220 */ /* 0x041fe20000400000 */
[--C-:B------:R-:W-:Y:S01]  /*1700*/  FADD R26, -R16, R25.reuse ;  /* 0x00000019101a7221 */ /* 0x100fe20000000100 */
[C---:B------:R-:W-:Y:S01]  /*1710*/  FMUL R8, R15.reuse, R8 ;  /* 0x000000080f087220 */ /* 0x040fe20000400000 */
[C---:B------:R-:W-:Y:S01]  /*1720*/  FMUL R9, R15.reuse, R22 ;  /* 0x000000160f097220 */ /* 0x040fe20000400000 */
[----:B------:R-:W-:Y:S01]  /*1730*/  LOP3.LUT R22, R28, 0x3fe, RZ, 0xc0, !PT ;  /* 0x000003fe1c167812 */ /* 0x000fe200078ec0ff */
[----:B------:R-:W-:Y:S01]  /*1740*/  FMUL R11, R15, R26 ;  /* 0x0000001a0f0b7220 */ /* 0x000fe20000400000 */
[C---:B----4-:R-:W-:Y:S01]  /*1750*/  PRMT R25, R24.reuse, 0x7632, R25 ;  /* 0x0000763218197816 */ /* 0x050fe20000000019 */
[----:B------:R-:W-:Y:S01]  /*1760*/  IMAD.U32 R27, R24, 0x10000, RZ ;  /* 0x00010000181b7824 */ /* 0x000fe200078e00ff */
[C---:B-----5:R-:W-:Y:S01]  /*1770*/  PRMT R26, R23.reuse, 0x7632, R26 ;  /* 0x00007632171a7816 */ /* 0x060fe2000000001a */
[----:B------:R-:W-:Y:S01]  /*1780*/  IMAD.U32 R23, R23, 0x10000, RZ ;  /* 0x0001000017177824 */ /* 0x000fe200078e00ff */
[----:B------:R-:W-:Y:S01]  /*1790*/  STS.128 [R14.X4], R8 ;  /* 0x000000080e007388 */ /* 0x000fe20000004c00 */
[----:B------:R-:W-:Y:S01]  /*17a0*/  IMAD.U32 R24, R25, 0x10000, RZ ;  /* 0x0001000019187824 */ /* 0x000fe200078e00ff */
[----:B------:R-:W-:Y:S01]  /*17b0*/  FADD R18, R18, R27 ;  /* 0x0000001b12127221 */ /* 0x000fe20000000000 */
[----:B------:R-:W-:Y:S01]  /*17c0*/  IMAD.U32 R26, R26, 0x10000, RZ ;  /* 0x000100001a1a7824 */ /* 0x000fe200078e00ff */
[----:B------:R-:W-:Y:S01]  /*17d0*/  BAR.SYNC.DEFER_BLOCKING 0x0 ;  /* 0x0000000000007b1d */ /* 0x000fe20000010000 */
[----:B------:R-:W-:Y:S01]  /*17e0*/  FADD R19, R19, R24 ;  /* 0x0000001813137221 */ /* 0x000fe20000000000 */
[----:B------:R-:W-:Y:S01]  /*17f0*/  FADD R25, R20, R23 ;  /* 0x0000001714197221 */ /* 0x000fe20000000000 */
[----:B------:R-:W-:Y:S01]  /*1800*/  FADD R23, R18, 1 ;  /* 0x3f80000012177421 */ /* 0x000fe20000000000 */
[----:B------:R-:W-:Y:S01]  /*1810*/  FADD R26, R21, R26 ;  /* 0x0000001a151a7221 */ /* 0x000fe20000000000 */
[----:B------:R-:W-:Y:S01]  /*1820*/  FADD R20, R19, 1 ;  /* 0x3f80000013147421 */ /* 0x000fe20000000000 */
[----:B------:R-:W0:Y:S04]  /*1830*/  LDS.64 R8, [R22.X4] ;  /* 0x0000000016087984 */ /* 0x000e280000004a00 */
[----:B------:R-:W1:Y:S01]  /*1840*/  LDS.64 R10, [R22.X4+0x1010] ;  /* 0x00101000160a7984 */ /* 0x000e620000004a00 */
[-CC-:B0-----:R-:W-:Y:S01]  /*1850*/  FFMA R18, R8, R23.reuse, R25.reuse ;  /* 0x0000001708127223 */ /* 0x181fe20000000019 */
[-CC-:B------:R-:W-:Y:S01]  /*1860*/  FFMA R24, R9, R20.reuse, R26.reuse ;  /* 0x0000001409187223 */ /* 0x180fe2000000001a */
[----:B------:R-:W-:Y:S01]  /*1870*/  IMAD.SHL.U32 R9, R14, 0x4, RZ ;  /* 0x000000040e097824 */ /* 0x000fe200078e00ff */
[----:B-1----:R-:W-:Y:S01]  /*1880*/  FFMA R19, R10, R23, R25 ;  /* 0x000000170a137223 */ /* 0x002fe20000000019 */
[----:B------:R-:W-:Y:S01]  /*1890*/  FFMA R25, R11, R20, R26 ;  /* 0x000000140b197223 */ /* 0x000fe2000000001a */
[----:B------:R-:W-:Y:S01]  /*18a0*/  IMAD.SHL.U32 R23, R22, 0x4, RZ ;  /* 0x0000000416177824 */ /* 0x000fe200078e00ff */
[----:B------:R-:W-:Y:S01]  /*18b0*/  F2FP.BF16.PACK_AB R20, R24, R18 ;  /* 0x000000121814723e */ /* 0x000fe200000010ff */
[----:B------:R-:W-:Y:S01]  /*18c0*/  IMAD R26, R14, -0x2, R9 ;  /* 0xfffffffe0e1a7824 */ /* 0x000fe200078e0209 */
[----:B------:R-:W-:Y:S01]  /*18d0*/  BAR.SYNC.DEFER_BLOCKING 0x0 ;  /* 0x0000000000007b1d */ /* 0x000fe20000010000 */
[----:B------:R-:W-:Y:S01]  /*18e0*/  IMAD R23, R22, -0x2, R23 ;  /* 0xfffffffe16177824 */ /* 0x000fe200078e0217 */
[----:B------:R-:W-:-:S02]  /*18f0*/  F2FP.BF16.PACK_AB R28, R25, R19 ;  /* 0x00000013191c723e */ /* 0x000fc400000010ff */
[----:B------:R-:W-:-:S04]  /*1900*/  IADD3 R10, R17, -0x400, RZ ;  /* 0xfffffc00110a7810 */ /* 0x000fc80007ffe0ff */
[----:B------:R-:W-:-:S05]  /*1910*/  IADD3 R10, R10, 0x400, RZ ;  /* 0x000004000a0a7810 */ /* 0x000fca0007ffe0ff */
[----:B------:R-:W-:Y:S01]  /*1920*/  IMAD.WIDE R10, R10, R5, c[0x0][0x178] ;  /* 0x00005e000a0a7625 */ /* 0x000fe200078e0205 */
[----:B------:R-:W-:Y:S04]  /*1930*/  STS [R23], R20 ;  /* 0x0000001417007388 */ /* 0x000fe80000000800 */
[----:B------:R-:W-:Y:S04]  /*1940*/  STS [R23+0x808], R28 ;  /* 0x0008081c17007388 */ /* 0x000fe80000000800 */
[----:B------:R-:W-:Y:S06]  /*1950*/  BAR.SYNC.DEFER_BLOCKING 0x0 ;  /* 0x0000000000007b1d */ /* 0x000fec0000010000 */
[----:B------:R-:W0:Y:S04]  /*1960*/  LDS.64 R8, [R26] ;  /* 0x000000001a087984 */ /* 0x000e280000000a00 */
[----:B0-----:R0:W-:Y:S04]  /*1970*/  @!P1 STG.E.64 [R10.64], R8 ;  /* 0x000000080a009986 */ /* 0x0011e8000c101b04 */
[----:B------:R-:W2:Y:S01]  /*1980*/  LDG.E.EL R29, [R34.64+0x2000] ;  /* 0x00200004221d7981 */ /* 0x000ea2000c2e1900 */
[----:B------:R-:W-:-:S03]  /*1990*/  IADD3 R33, R17, 0x400, RZ ;  /* 0x0000040011217810 */ /* 0x000fc60007ffe0ff */
[----:B------:R-:W3:Y:S04]  /*19a0*/  LDG.E.EL R27, [R34.64+0x800] ;  /* 0x00080004221b7981 */ /* 0x000ee8000c2e1900 */
[----:B------:R-:W4:Y:S04]  /*19b0*/  LDG.E.EL.64 R20, [R30.64+0x1000] ;  /* 0x001000041e147981 */ /* 0x000f28000c2e1b00 */
[----:B0-----:R-:W5:Y:S01]  /*19c0*/  LDG.E.EL.64 R8, [R30.64+0x4000] ;  /* 0x004000041e087981 */ /* 0x001f62000c2e1b00 */
[----:B------:R-:W-:Y:S01]  /*19d0*/  IMAD.WIDE R10, R33, R5, c[0x0][0x160] ;  /* 0x00005800210a7625 */ /* 0x000fe200078e0205 */
[----:B--2---:R-:W-:-:S03]  /*19e0*/  PRMT R28, R29, 0x7632, R28 ;  /* 0x000076321d1c7816 */ /* 0x004fc6000000001c */
[----:B------:R-:W-:Y:S02]  /*19f0*/  IMAD.U32 R29, R29, 0x10000, RZ ;  /* 0x000100001d1d7824 */ /* 0x000fe400078e00ff */
[----:B------:R-:W-:Y:S02]  /*1a00*/  IMAD.U32 R32, R28, 0x10000, RZ ;  /* 0x000100001c207824 */ /* 0x000fe400078e00ff */
[----:B-----5:R-:W-:Y:S02]  /*1a10*/  FADD R28, R8, R29 ;  /* 0x0000001d081c7221 */ /* 0x020fe40000000000 */
[----:B------:R-:W-:Y:S02]  /*1a20*/  FADD R29, R9, R32 ;  /* 0x00000020091d7221 */ /* 0x000fe40000000000 */
[----:B------:R-:W-:-:S06]  /*1a30*/  CS2R R8, SRZ ;  /* 0x0000000000087805 */ /* 0x000fcc000001ff00 */
[----:B------:R-:W2:Y:S01]  /*1a40*/  @!P1 LDG.E.EF.64 R8, [R10.64] ;  /* 0x000000040a089981 */ /* 0x000ea2000c0e1b00 */
[----:B---3--:R-:W-:-:S04]  /*1a50*/  IMAD.U32 R37, R27, 0x10000, RZ ;  /* 0x000100001b257824 */ /* 0x008fc800078e00ff */
[----:B----4-:R-:W-:Y:S01]  /*1a60*/  FADD R20, R20, R37 ;  /* 0x0000002514147221 */ /* 0x010fe20000000000 */
[----:B------:R-:W-:Y:S01]  /*1a70*/  IADD3 R17, R17, 0x800, RZ ;  /* 0x0000080011117810 */ /* 0x000fe20007ffe0ff */
[----:B------:R-:W-:Y:S01]  /*1a80*/  BAR.SYNC.DEFER_BLOCKING 0x0 ;  /* 0x0000000000007b1d */ /* 0x000fe20000010000 */
[C---:B--2---:R-:W-:Y:S01]  /*1a90*/  PRMT R27, R8.reuse, 0x7632, R27 ;  /* 0x00007632081b7816 */ /* 0x044fe2000000001b */
[----:B------:R-:W-:Y:S01]  /*1aa0*/  IMAD.U32 R37, R8, 0x10000, RZ ;  /* 0x0001000008257824 */ /* 0x000fe200078e00ff */
[C---:B------:R-:W-:Y:S01]  /*1ab0*/  PRMT R8, R9.reuse, 0x7632, R8 ;  /* 0x0000763209087816 */ /* 0x040fe20000000008 */
[----:B------:R-:W-:Y:S02]  /*1ac0*/  IMAD.U32 R32, R9, 0x10000, RZ ;  /* 0x0001000009207824 */ /* 0x000fe400078e00ff */
[----:B------:R-:W-:Y:S02]  /*1ad0*/  IMAD.U32 R9, R27, 0x10000, RZ ;  /* 0x000100001b097824 */ /* 0x000fe400078e00ff */
[----:B------:R-:W-:Y:S01]  /*1ae0*/  IMAD.U32 R8, R8, 0x10000, RZ ;  /* 0x0001000008087824 */ /* 0x000fe200078e00ff */
[C---:B------:R-:W-:Y:S01]  /*1af0*/  FADD R36, -R16.reuse, R37 ;  /* 0x0000002510247221 */ /* 0x040fe20000000100 */
[C---:B------:R-:W-:Y:S01]  /*1b00*/  FADD R37, -R16.reuse, R32 ;  /* 0x0000002010257221 */ /* 0x040fe20000000100 */
[C---:B------:R-:W-:Y:S01]  /*1b10*/  FADD R32, -R16.reuse, R9 ;  /* 0x0000000910207221 */ /* 0x040fe20000000100 */
[----:B------:R-:W-:Y:S01]  /*1b20*/  FADD R11, -R16, R8 ;  /* 0x00000008100b7221 */ /* 0x000fe20000000100 */
[C---:B------:R-:W-:Y:S01]  /*1b30*/  FMUL R8, R15.reuse, R36 ;  /* 0x000000240f087220 */ /* 0x040fe20000400000 */
[C---:B------:R-:W-:Y:S01]  /*1b40*/  FMUL R10, R15.reuse, R37 ;  /* 0x000000250f0a7220 */ /* 0x040fe20000400000 */
[C---:B------:R-:W-:Y:S01]  /*1b50*/  FMUL R9, R15.reuse, R32 ;  /* 0x000000200f097220 */ /* 0x040fe20000400000 */
[----:B------:R-:W-:-:S05]  /*1b60*/  FMUL R11, R15, R11 ;  /* 0x0000000b0f0b7220 */ /* 0x000fca0000400000 */
[----:B------:R-:W-:Y:S04]  /*1b70*/  STS.128 [R14.X4], R8 ;  /* 0x000000080e007388 */ /* 0x000fe80000004c00 */
[----:B------:R-:W-:Y:S06]  /*1b80*/  BAR.SYNC.DEFER_BLOCKING 0x0 ;  /* 0x0000000000007b1d */ /* 0x000fec0000010000 */
[----:B------:R-:W0:Y:S04]  /*1b90*/  LDS.64 R8, [R22.X4] ;  /* 0x0000000016087984 */ /* 0x000e280000004a00 */
[----:B------:R-:W1:Y:S01]  /*1ba0*/  LDS.64 R10, [R22.X4+0x1010] ;  /* 0x00101000160a7984 */ /* 0x000e620000004a00 */
[----:B------:R-:W-:-:S05]  /*1bb0*/  PRMT R27, R27, 0x7632, R27 ;  /* 0x000076321b1b7816 */ /* 0x000fca000000001b */
[----:B------:R-:W-:-:S04]  /*1bc0*/  IMAD.U32 R32, R27, 0x10000, RZ ;  /* 0x000100001b207824 */ /* 0x000fc800078e00ff */
[----:B------:R-:W-:Y:S01]  /*1bd0*/  FADD R36, R21, R32 ;  /* 0x0000002015247221 */ /* 0x000fe20000000000 */
[----:B------:R-:W-:Y:S01]  /*1be0*/  FADD R32, R29, 1 ;  /* 0x3f8000001d207421 */ /* 0x000fe20000000000 */
[----:B------:R-:W-:-:S03]  /*1bf0*/  FADD R21, R28, 1 ;  /* 0x3f8000001c157421 */ /* 0x000fc60000000000 */
[-C--:B0-----:R-:W-:Y:S01]  /*1c00*/  FFMA R29, R9, R32.reuse, R36 ;  /* 0x00000020091d7223 */ /* 0x081fe20000000024 */
[-CC-:B------:R-:W-:Y:S01]  /*1c10*/  FFMA R27, R8, R21.reuse, R20.reuse ;  /* 0x00000015081b7223 */ /* 0x180fe20000000014 */
[----:B-1----:R-:W-:Y:S01]  /*1c20*/  FFMA R28, R10, R21, R20 ;  /* 0x000000150a1c7223 */ /* 0x002fe20000000014 */
[----:B------:R-:W-:Y:S01]  /*1c30*/  FFMA R32, R11, R32, R36 ;  /* 0x000000200b207223 */ /* 0x000fe20000000024 */
[----:B------:R-:W-:Y:S02]  /*1c40*/  BAR.SYNC.DEFER_BLOCKING 0x0 ;  /* 0x0000000000007b1d */ /* 0x000fe40000010000 */
[----:B------:R-:W-:Y:S02]  /*1c50*/  F2FP.BF16.PACK_AB R36, R29, R27 ;  /* 0x0000001b1d24723e */ /* 0x000fe400000010ff */
[----:B------:R-:W-:-:S03]  /*1c60*/  F2FP.BF16.PACK_AB R22, R32, R28 ;  /* 0x0000001c2016723e */ /* 0x000fc600000010ff */
[----:B------:R-:W-:Y:S04]  /*1c70*/  STS [R23], R36 ;  /* 0x0000002417007388 */ /* 0x000fe80000000800 */
[----:B------:R-:W-:Y:S04]  /*1c80*/  STS [R23+0x808], R22 ;  /* 0x0008081617007388 */ /* 0x000fe80000000800 */
[----:B------:R-:W-:Y:S06]  /*1c90*/  BAR.SYNC.DEFER_BLOCKING 0x0 ;  /* 0x0000000000007b1d */ /* 0x000fec0000010000 */
[----:B------:R-:W0:Y:S01]  /*1ca0*/  LDS.64 R10, [R26] ;  /* 0x000000001a0a7984 */ /* 0x000e220000000a00 */
[----:B------:R-:W-:Y:S01]  /*1cb0*/  IMAD.WIDE R20, R33, R5, c[0x0][0x178] ;  /* 0x00005e0021147625 */ /* 0x000fe200078e0205 */
[----:B------:R-:W-:-:S04]  /*1cc0*/  CS2R R8, SRZ ;  /* 0x0000000000087805 */ /* 0x000fc8000001ff00 */
[----:B0-----:R0:W-:Y:S04]  /*1cd0*/  @!P1 STG.E.64 [R20.64], R10 ;  /* 0x0000000a14009986 */ /* 0x0011e8000c101b04 */
[----:B------:R1:W2:Y:S04]  /*1ce0*/  LDG.E.EL R33, [R34.64+0x2800] ;  /* 0x0028000422217981 */ /* 0x0002a8000c2e1900 */
[----:B------:R3:W4:Y:S01]  /*1cf0*/  LDG.E.EL.64 R22, [R30.64+0x2000] ;  /* 0x002000041e167981 */ /* 0x000722000c2e1b00 */
[----:B0-----:R-:W-:-:S03]  /*1d00*/  IMAD.WIDE R10, R17, R5, c[0x0][0x160] ;  /* 0x00005800110a7625 */ /* 0x001fc600078e0205 */
[----:B-1----:R-:W5:Y:S04]  /*1d10*/  LDG.E.EL R34, [R34.64+0x1000] ;  /* 0x0010000422227981 */ /* 0x002f68000c2e1900 */
[----:B------:R-:W2:Y:S04]  /*1d20*/  @!P1 LDG.E.EF.64 R8, [R10.64] ;  /* 0x000000040a089981 */ /* 0x000ea8000c0e1b00 */
[----:B------:R3:W4:Y:S02]  /*1d30*/  LDG.E.EL.64 R20, [R30.64+0x5000] ;  /* 0x005000041e147981 */ /* 0x000724000c2e1b00 */
[----:B---3--:R-:W-:-:S02]  /*1d40*/  IMAD.SHL.U32 R30, R6, 0x2, RZ ;  /* 0x00000002061e7824 */ /* 0x008fc400078e00ff */
[----:B------:R-:W-:Y:S01]  /*1d50*/  BAR.SYNC.DEFER_BLOCKING 0x0 ;  /* 0x0000000000007b1d */ /* 0x000fe20000010000 */
[----:B------:R-:W-:Y:S02]  /*1d60*/  FSETP.GT.AND P3, PT, R18, +INF , PT ;  /* 0x7f8000001200780b */ /* 0x000fe40003f64000 */
[----:B------:R-:W-:Y:S02]  /*1d70*/  ISETP.GE.AND P0, PT, R13, 0x1010, PT ;  /* 0x000010100d00780c */ /* 0x000fe40003f06270 */
[C---:B--2---:R-:W-:Y:S02]  /*1d80*/  PRMT R36, R8.reuse, 0x7632, R36 ;  /* 0x0000763208247816 */ /* 0x044fe40000000024 */
[C---:B------:R-:W-:Y:S01]  /*1d90*/  PRMT R37, R9.reuse, 0x7632, R37 ;  /* 0x0000763209257816 */ /* 0x040fe20000000025 */
[----:B------:R-:W-:Y:S02]  /*1da0*/  IMAD.U32 R11, R9, 0x10000, RZ ;  /* 0x00010000090b7824 */ /* 0x000fe400078e00ff */
[----:B------:R-:W-:-:S02]  /*1db0*/  IMAD.U32 R8, R8, 0x10000, RZ ;  /* 0x0001000008087824 */ /* 0x000fc400078e00ff */
        /* <DEDUP_REMOVED lines=10> */
[----:B------:R0:W-:Y:S01]  /*1e60*/  STS.128 [R14.X4], R8 ;  /* 0x000000080e007388 */ /* 0x0001e20000004c00 */
[----:B------:R-:W-:-:S03]  /*1e70*/  LOP3.LUT R15, R30, 0x3fe, RZ, 0xc0, !PT ;  /* 0x000003fe1e0f7812 */ /* 0x000fc600078ec0ff */
[----:B------:R-:W-:Y:S06]  /*1e80*/  BAR.SYNC.DEFER_BLOCKING 0x0 ;  /* 0x0000000000007b1d */ /* 0x000fec0000010000 */
[----:B------:R-:W1:Y:S01]  /*1e90*/  LDS.64 R8, [R15.X4] ;  /* 0x000000000f087984 */ /* 0x000e620000004a00 */
[----:B------:R-:W-:Y:S01]  /*1ea0*/  FSEL R16, R18, +INF , !P3 ;  /* 0x7f80000012107808 */ /* 0x000fe20005800000 */
[C---:B------:R-:W-:Y:S02]  /*1eb0*/  IMAD.U32 R13, R33.reuse, 0x10000, RZ ;  /* 0x00010000210d7824 */ /* 0x040fe400078e00ff */
[----:B------:R-:W2:Y:S01]  /*1ec0*/  LDS.64 R10, [R15.X4+0x1010] ;  /* 0x001010000f0a7984 */ /* 0x000ea20000004a00 */
[----:B------:R-:W-:Y:S01]  /*1ed0*/  FSEL R16, R16, +INF , !P0 ;  /* 0x7f80000010107808 */ /* 0x000fe20004000000 */
[----:B-----5:R-:W-:Y:S01]  /*1ee0*/  IMAD.U32 R31, R34, 0x10000, RZ ;  /* 0x00010000221f7824 */ /* 0x020fe200078e00ff */
[--C-:B----4-:R-:W-:Y:S01]  /*1ef0*/  FADD R20, R20, R13.reuse ;  /* 0x0000000d14147221 */ /* 0x110fe20000000000 */
[----:B------:R-:W-:Y:S01]  /*1f00*/  PRMT R13, R33, 0x7632, R13 ;  /* 0x00007632210d7816 */ /* 0x000fe2000000000d */
[----:B------:R-:W-:Y:S01]  /*1f10*/  BAR.SYNC.DEFER_BLOCKING 0x0 ;  /* 0x0000000000007b1d */ /* 0x000fe20000010000 */
[----:B------:R-:W-:Y:S01]  /*1f20*/  FSETP.GEU.AND P4, PT, R16, R27, PT ;  /* 0x0000001b1000720b */ /* 0x000fe20003f8e000 */
[----:B------:R-:W-:Y:S01]  /*1f30*/  FADD R31, R22, R31 ;  /* 0x0000001f161f7221 */ /* 0x000fe20000000000 */
[----:B------:R-:W-:Y:S01]  /*1f40*/  FADD R20, R20, 1 ;  /* 0x3f80000014147421 */ /* 0x000fe20000000000 */
[----:B------:R-:W-:-:S02]  /*1f50*/  FSETP.NAN.AND P3, PT, R16, R16, PT ;  /* 0x000000101000720b */ /* 0x000fc40003f68000 */
[----:B------:R-:W-:Y:S01]  /*1f60*/  FSEL R33, R16, R27, !P4 ;  /* 0x0000001b10217208 */ /* 0x000fe20006000000 */
[----:B0-----:R-:W-:-:S03]  /*1f70*/  IMAD.U32 R14, R13, 0x10000, RZ ;  /* 0x000100000d0e7824 */ /* 0x001fc600078e00ff */
[----:B------:R-:W-:Y:S02]  /*1f80*/  @!P0 FSEL R16, R16, R33, P3 ;  /* 0x0000002110108208 */ /* 0x000fe40001800000 */
[----:B------:R-:W-:Y:S02]  /*1f90*/  FSETP.GT.AND P3, PT, R24, +INF , PT ;  /* 0x7f8000001800780b */ /* 0x000fe40003f64000 */
[----:B------:R-:W-:Y:S02]  /*1fa0*/  PRMT R34, R34, 0x7632, R34 ;  /* 0x0000763222227816 */ /* 0x000fe40000000022 */
[----:B------:R-:W-:Y:S01]  /*1fb0*/  FSETP.NAN.AND P4, PT, R16, R16, PT ;  /* 0x000000101000720b */ /* 0x000fe20003f88000 */
[----:B------:R-:W-:Y:S01]  /*1fc0*/  FADD R21, R21, R14 ;  /* 0x0000000e15157221 */ /* 0x000fe20000000000 */
[----:B-1----:R-:W-:Y:S01]  /*1fd0*/  FFMA R13, R8, R20, R31 ;  /* 0x00000014080d7223 */ /* 0x002fe2000000001f */
[----:B------:R-:W-:-:S04]  /*1fe0*/  FSEL R8, R24, +INF , !P3 ;  /* 0x7f80000018087808 */ /* 0x000fc80005800000 */
[-C--:B------:R-:W-:Y:S02]  /*1ff0*/  FSETP.GEU.AND P5, PT, R16, R13.reuse, PT ;  /* 0x0000000d1000720b */ /* 0x080fe40003fae000 */
[----:B------:R-:W-:Y:S02]  /*2000*/  FSEL R8, R8, +INF , !P0 ;  /* 0x7f80000008087808 */ /* 0x000fe40004000000 */
[----:B------:R-:W-:Y:S01]  /*2010*/  FSEL R33, R16, R13, !P5 ;  /* 0x0000000d10217208 */ /* 0x000fe20006800000 */
[----:B------:R-:W-:Y:S01]  /*2020*/  IMAD.U32 R22, R34, 0x10000, RZ ;  /* 0x0001000022167824 */ /* 0x000fe200078e00ff */
[----:B------:R-:W-:Y:S02]  /*2030*/  FSETP.GT.AND P3, PT, R19, +INF , PT ;  /* 0x7f8000001300780b */ /* 0x000fe40003f64000 */
[----:B------:R-:W-:Y:S02]  /*2040*/  FSEL R33, R16, R33, P4 ;  /* 0x0000002110217208 */ /* 0x000fe40002000000 */
[----:B------:R-:W-:-:S02]  /*2050*/  FSETP.GEU.AND P6, PT, R8, R29, PT ;  /* 0x0000001d0800720b */ /* 0x000fc40003fce000 */
[----:B------:R-:W-:Y:S01]  /*2060*/  FSETP.GT.AND P4, PT, R25, +INF , PT ;  /* 0x7f8000001900780b */ /* 0x000fe20003f84000 */
[----:B------:R-:W-:Y:S01]  /*2070*/  FADD R22, R23, R22 ;  /* 0x0000001617167221 */ /* 0x000fe20000000000 */
[----:B------:R-:W-:Y:S01]  /*2080*/  FSEL R14, R33, R16, !P0 ;  /* 0x00000010210e7208 */ /* 0x000fe20004000000 */
[----:B------:R-:W-:Y:S01]  /*2090*/  FADD R21, R21, 1 ;  /* 0x3f80000015157421 */ /* 0x000fe20000000000 */
[C---:B------:R-:W-:Y:S02]  /*20a0*/  FSETP.NAN.AND P5, PT, R8.reuse, R8, PT ;  /* 0x000000080800720b */ /* 0x040fe40003fa8000 */
[C---:B------:R-:W-:Y:S02]  /*20b0*/  FSEL R33, R8.reuse, R29, !P6 ;  /* 0x0000001d08217208 */ /* 0x040fe40007000000 */
[----:B------:R-:W-:Y:S02]  /*20c0*/  FSEL R23, R19, +INF , !P3 ;  /* 0x7f80000013177808 */ /* 0x000fe40005800000 */
[----:B------:R-:W-:Y:S01]  /*20d0*/  FSEL R30, R25, +INF , !P4 ;  /* 0x7f800000191e7808 */ /* 0x000fe20006000000 */
[----:B------:R-:W-:Y:S01]  /*20e0*/  FFMA R16, R9, R21, R22 ;  /* 0x0000001509107223 */ /* 0x000fe20000000016 */
[----:B------:R-:W-:-:S02]  /*20f0*/  @!P0 FSEL R8, R8, R33, P5 ;  /* 0x0000002108088208 */ /* 0x000fc40002800000 */
[----:B------:R-:W-:Y:S02]  /*2100*/  FSEL R9, R23, +INF , !P0 ;  /* 0x7f80000017097808 */ /* 0x000fe40004000000 */
[----:B------:R-:W-:Y:S02]  /*2110*/  FSEL R23, R30, +INF , !P0 ;  /* 0x7f8000001e177808 */ /* 0x000fe40004000000 */
[----:B------:R-:W-:Y:S02]  /*2120*/  FSETP.GEU.AND P6, PT, R8, R16, PT ;  /* 0x000000100800720b */ /* 0x000fe40003fce000 */
[----:B------:R-:W-:Y:S02]  /*2130*/  FSETP.GEU.AND P5, PT, R9, R28, PT ;  /* 0x0000001c0900720b */ /* 0x000fe40003fae000 */
[----:B------:R-:W-:Y:S01]  /*2140*/  FSETP.GEU.AND P3, PT, R23, R32, PT ;  /* 0x000000201700720b */ /* 0x000fe20003f6e000 */
[----:B--2---:R-:W-:Y:S01]  /*2150*/  FFMA R31, R10, R20, R31 ;  /* 0x000000140a1f7223 */ /* 0x004fe2000000001f */
[----:B------:R-:W-:-:S02]  /*2160*/  FSEL R33, R8, R16, !P6 ;  /* 0x0000001008217208 */ /* 0x000fc40007000000 */
[C---:B------:R-:W-:Y:S02]  /*2170*/  FSETP.NAN.AND P4, PT, R8.reuse, R8, PT ;  /* 0x000000080800720b */ /* 0x040fe40003f88000 */
[----:B------:R-:W-:Y:S02]  /*2180*/  FSEL R10, R9, R28, !P5 ;  /* 0x0000001c090a7208 */ /* 0x000fe40006800000 */
[C---:B------:R-:W-:Y:S02]  /*2190*/  FSETP.NAN.AND P6, PT, R23.reuse, R23, PT ;  /* 0x000000171700720b */ /* 0x040fe40003fc8000 */
[----:B------:R-:W-:Y:S02]  /*21a0*/  FSEL R20, R23, R32, !P3 ;  /* 0x0000002017147208 */ /* 0x000fe40005800000 */
[----:B------:R-:W-:Y:S02]  /*21b0*/  FSETP.NAN.AND P5, PT, R9, R9, PT ;  /* 0x000000090900720b */ /* 0x000fe40003fa8000 */
[----:B------:R-:W-:-:S02]  /*21c0*/  FSEL R33, R8, R33, P4 ;  /* 0x0000002108217208 */ /* 0x000fc40002000000 */
[----:B------:R-:W-:Y:S01]  /*21d0*/  @!P0 FSEL R23, R23, R20, P6 ;  /* 0x0000001417178208 */ /* 0x000fe20003000000 */
[----:B------:R-:W-:Y:S01]  /*21e0*/  FFMA R20, R11, R21, R22 ;  /* 0x000000150b147223 */ /* 0x000fe20000000016 */
[----:B------:R-:W-:Y:S02]  /*21f0*/  @!P0 FSEL R9, R9, R10, P5 ;  /* 0x0000000a09098208 */ /* 0x000fe40002800000 */
[----:B------:R-:W-:Y:S02]  /*2200*/  FSEL R33, R33, R8, !P0 ;  /* 0x0000000821217208 */ /* 0x000fe40004000000 */
[----:B------:R-:W-:Y:S02]  /*2210*/  FSETP.GEU.AND P4, PT, R9, R31, PT ;  /* 0x0000001f0900720b */ /* 0x000fe40003f8e000 */
[----:B------:R-:W-:Y:S02]  /*2220*/  FSETP.GEU.AND P6, PT, R23, R20, PT ;  /* 0x000000141700720b */ /* 0x000fe40003fce000 */
[----:B------:R-:W-:-:S02]  /*2230*/  FSETP.GEU.AND P3, PT, R14, R33, PT ;  /* 0x000000210e00720b */ /* 0x000fc40003f6e000 */
[C---:B------:R-:W-:Y:S02]  /*2240*/  FSEL R8, R9.reuse, R31, !P4 ;  /* 0x0000001f09087208 */ /* 0x040fe40006000000 */
[----:B------:R-:W-:Y:S02]  /*2250*/  FSETP.NAN.AND P5, PT, R9, R9, PT ;  /* 0x000000090900720b */ /* 0x000fe40003fa8000 */
[C---:B------:R-:W-:Y:S02]  /*2260*/  FSETP.NAN.AND P4, PT, R23.reuse, R23, PT ;  /* 0x000000171700720b */ /* 0x040fe40003f88000 */
[----:B------:R-:W-:Y:S02]  /*2270*/  FSEL R10, R23, R20, !P6 ;  /* 0x00000014170a7208 */ /* 0x000fe40007000000 */
[----:B------:R-:W-:Y:S02]  /*2280*/  FSEL R8, R9, R8, P5 ;  /* 0x0000000809087208 */ /* 0x000fe40002800000 */
[----:B------:R-:W-:-:S02]  /*2290*/  FSEL R10, R23, R10, P4 ;  /* 0x0000000a170a7208 */ /* 0x000fc40002000000 */
[----:B------:R-:W-:Y:S02]  /*22a0*/  FSETP.NAN.AND P5, PT, R14, R14, PT ;  /* 0x0000000e0e00720b */ /* 0x000fe40003fa8000 */
[----:B------:R-:W-:Y:S02]  /*22b0*/  FSEL R21, R8, R9, !P0 ;  /* 0x0000000908157208 */ /* 0x000fe40004000000 */
[----:B------:R-:W-:Y:S02]  /*22c0*/  FSEL R10, R10, R23, !P0 ;  /* 0x000000170a0a7208 */ /* 0x000fe40004000000 */
[----:B------:R-:W-:Y:S02]  /*22d0*/  @P3 FSEL R14, R14, R33, P5 ;  /* 0x000000210e0e3208 */ /* 0x000fe40002800000 */
[----:B------:R-:W-:-:S03]  /*22e0*/  FSETP.GEU.AND P4, PT, R21, R10, PT ;  /* 0x0000000a1500720b */ /* 0x000fc60003f8e000 */
[----:B------:R-:W0:Y:S01]  /*22f0*/  SHFL.BFLY PT, R9, R14, 0x10, 0x1f ;  /* 0x0e001f000e097f89 */ /* 0x000e2200000e0000 */
[----:B------:R-:W-:-:S09]  /*2300*/  FSETP.NAN.AND P3, PT, R21, R21, PT ;  /* 0x000000151500720b */ /* 0x000fd20003f68000 */
[----:B------:R-:W-:Y:S02]  /*2310*/  @P4 FSEL R21, R21, R10, P3 ;  /* 0x0000000a15154208 */ /* 0x000fe40001800000 */
[----:B------:R-:W-:-:S03]  /*2320*/  FSETP.NAN.AND P3, PT, R14, R14, PT ;  /* 0x0000000e0e00720b */ /* 0x000fc60003f68000 */
[----:B------:R-:W1:Y:S01]  /*2330*/  SHFL.BFLY PT, R8, R21, 0x10, 0x1f ;  /* 0x0e001f0015087f89 */ /* 0x000e6200000e0000 */
[----:B0-----:R-:W-:-:S09]  /*2340*/  FSETP.GEU.AND P4, PT, R14, R9, PT ;  /* 0x000000090e00720b */ /* 0x001fd20003f8e000 */
[----:B------:R-:W-:Y:S02]  /*2350*/  @!P3 FSEL R14, R14, R9, !P4 ;  /* 0x000000090e0eb208 */ /* 0x000fe40006000000 */
[----:B------:R-:W-:-:S03]  /*2360*/  FSETP.NAN.AND P3, PT, R21, R21, PT ;  /* 0x000000151500720b */ /* 0x000fc60003f68000 */
[----:B------:R-:W0:Y:S01]  /*2370*/  SHFL.BFLY PT, R9, R14, 0x8, 0x1f ;  /* 0x0d001f000e097f89 */ /* 0x000e2200000e0000 */
[----:B-1----:R-:W-:-:S09]  /*2380*/  FSETP.GEU.AND P4, PT, R21, R8, PT ;  /* 0x000000081500720b */ /* 0x002fd20003f8e000 */
[----:B------:R-:W-:-:S05]  /*2390*/  @!P3 FSEL R21, R21, R8, !P4 ;  /* 0x000000081515b208 */ /* 0x000fca0006000000 */
[----:B------:R-:W1:Y:S01]  /*23a0*/  SHFL.BFLY PT, R8, R21, 0x8, 0x1f ;  /* 0x0d001f0015087f89 */ /* 0x000e6200000e0000 */
[C---:B0-----:R-:W-:Y:S02]  /*23b0*/  FSETP.GEU.AND P4, PT, R14.reuse, R9, PT ;  /* 0x000000090e00720b */ /* 0x041fe40003f8e000 */
[----:B------:R-:W-:-:S11]  /*23c0*/  FSETP.NAN.AND P3, PT, R14, R14, PT ;  /* 0x0000000e0e00720b */ /* 0x000fd60003f68000 */
[----:B------:R-:W-:Y:S02]  /*23d0*/  @P4 FSEL R14, R14, R9, P3 ;  /* 0x000000090e0e4208 */ /* 0x000fe40001800000 */
[----:B-1----:R-:W-:-:S03]  /*23e0*/  FSETP.GEU.AND P4, PT, R21, R8, PT ;  /* 0x000000081500720b */ /* 0x002fc60003f8e000 */
[----:B------:R-:W0:Y:S01]  /*23f0*/  SHFL.BFLY PT, R9, R14, 0x4, 0x1f ;  /* 0x0c801f000e097f89 */ /* 0x000e2200000e0000 */
[----:B------:R-:W-:-:S09]  /*2400*/  FSETP.NAN.AND P3, PT, R21, R21, PT ;  /* 0x000000151500720b */ /* 0x000fd20003f68000 */
[----:B------:R-:W-:-:S05]  /*2410*/  @P4 FSEL R21, R21, R8, P3 ;  /* 0x0000000815154208 */ /* 0x000fca0001800000 */
[----:B------:R-:W1:Y:S01]  /*2420*/  SHFL.BFLY PT, R8, R21, 0x4, 0x1f ;  /* 0x0c801f0015087f89 */ /* 0x000e6200000e0000 */
[C---:B0-----:R-:W-:Y:S02]  /*2430*/  FSETP.GEU.AND P4, PT, R14.reuse, R9, PT ;  /* 0x000000090e00720b */ /* 0x041fe40003f8e000 */
[----:B------:R-:W-:-:S11]  /*2440*/  FSETP.NAN.AND P3, PT, R14, R14, PT ;  /* 0x0000000e0e00720b */ /* 0x000fd60003f68000 */
[----:B------:R-:W-:Y:S02]  /*2450*/  @P4 FSEL R14, R14, R9, P3 ;  /* 0x000000090e0e4208 */ /* 0x000fe40001800000 */
[----:B-1----:R-:W-:-:S03]  /*2460*/  FSETP.GEU.AND P4, PT, R21, R8, PT ;  /* 0x000000081500720b */ /* 0x002fc60003f8e000 */
[----:B------:R-:W0:Y:S01]  /*2470*/  SHFL.BFLY PT, R9, R14, 0x2, 0x1f ;  /* 0x0c401f000e097f89 */ /* 0x000e2200000e0000 */
[----:B------:R-:W-:Y:S02]  /*2480*/  FSETP.NAN.AND P3, PT, R21, R21, PT ;  /* 0x000000151500720b */ /* 0x000fe40003f68000 */
[----:B------:R-:W-:-:S07]  /*2490*/  F2FP.BF16.PACK_AB R23, R20, R31 ;  /* 0x0000001f1417723e */ /* 0x000fce00000010ff */
[----:B------:R-:W-:Y:S01]  /*24a0*/  @P4 FSEL R21, R21, R8, P3 ;  /* 0x0000000815154208 */ /* 0x000fe20001800000 */
[----:B------:R-:W-:-:S04]  /*24b0*/  IMAD.SHL.U32 R8, R15, 0x4, RZ ;  /* 0x000000040f087824 */ /* 0x000fc800078e00ff */
[----:B------:R-:W-:Y:S01]  /*24c0*/  IMAD R30, R15, -0x2, R8 ;  /* 0xfffffffe0f1e7824 */ /* 0x000fe200078e0208 */
[----:B------:R-:W-:-:S04]  /*24d0*/  F2FP.BF16.PACK_AB R15, R16, R13 ;  /* 0x0000000d100f723e */ /* 0x000fc800000010ff */
[----:B------:R-:W-:Y:S04]  /*24e0*/  STS [R30+0x808], R23 ;  /* 0x000808171e007388 */ /* 0x000fe80000000800 */
[----:B------:R-:W-:Y:S04]  /*24f0*/  STS [R30], R15 ;  /* 0x0000000f1e007388 */ /* 0x000fe80000000800 */
[----:B------:R-:W-:Y:S01]  /*2500*/  BAR.SYNC.DEFER_BLOCKING 0x0 ;  /* 0x0000000000007b1d */ /* 0x000fe20000010000 */
[----:B0-----:R-:W-:-:S05]  /*2510*/  FSETP.GEU.AND P4, PT, R14, R9, PT ;  /* 0x000000090e00720b */ /* 0x001fca0003f8e000 */
[----:B------:R-:W0:Y:S01]  /*2520*/  SHFL.BFLY PT, R10, R21, 0x2, 0x1f ;  /* 0x0c401f00150a7f89 */ /* 0x000e2200000e0000 */
[----:B------:R-:W-:-:S07]  /*2530*/  FSETP.NAN.AND P3, PT, R14, R14, PT ;  /* 0x0000000e0e00720b */ /* 0x000fce0003f68000 */
[----:B------:R-:W-:-:S05]  /*2540*/  @P4 FSEL R14, R14, R9, P3 ;  /* 0x000000090e0e4208 */ /* 0x000fca0001800000 */
[----:B------:R-:W1:Y:S04]  /*2550*/  SHFL.BFLY PT, R11, R14, 0x1, 0x1f ;  /* 0x0c201f000e0b7f89 */ /* 0x000e6800000e0000 */
[----:B------:R-:W2:Y:S01]  /*2560*/  LDS.64 R8, [R26] ;  /* 0x000000001a087984 */ /* 0x000ea20000000a00 */
[----:B------:R-:W-:Y:S02]  /*2570*/  FSETP.GEU.AND P4, PT, R24, -INF , PT ;  /* 0xff8000001800780b */ /* 0x000fe40003f8e000 */
[----:B0-----:R-:W-:Y:S02]  /*2580*/  FSETP.GEU.AND P6, PT, R21, R10, PT ;  /* 0x0000000a1500720b */ /* 0x001fe40003fce000 */
[----:B------:R-:W-:Y:S02]  /*2590*/  FSETP.GEU.AND P5, PT, R18, -INF , PT ;  /* 0xff8000001200780b */ /* 0x000fe40003fae000 */
[----:B------:R-:W-:-:S02]  /*25a0*/  FSEL R24, R24, -INF , P4 ;  /* 0xff80000018187808 */ /* 0x000fc40002000000 */
[----:B------:R-:W-:Y:S02]  /*25b0*/  FSETP.NAN.AND P3, PT, R21, R21, PT ;  /* 0x000000151500720b */ /* 0x000fe40003f68000 */
[----:B------:R-:W-:Y:S02]  /*25c0*/  FSEL R22, R18, -INF , P5 ;  /* 0xff80000012167808 */ /* 0x000fe40002800000 */
[----:B------:R-:W-:Y:S02]  /*25d0*/  FSEL R18, R24, -INF , !P0 ;  /* 0xff80000018127808 */ /* 0x000fe40004000000 */
[----:B------:R-:W-:Y:S02]  /*25e0*/  FSETP.GEU.AND P4, PT, R19, -INF , PT ;  /* 0xff8000001300780b */ /* 0x000fe40003f8e000 */
[----:B------:R-:W-:Y:S02]  /*25f0*/  @P6 FSEL R21, R21, R10, P3 ;  /* 0x0000000a15156208 */ /* 0x000fe40001800000 */
[----:B------:R-:W-:-:S02]  /*2600*/  FSETP.GT.AND P5, PT, R18, R29, PT ;  /* 0x0000001d1200720b */ /* 0x000fc40003fa4000 */
[----:B-1----:R-:W-:Y:S02]  /*2610*/  FSETP.GEU.AND P3, PT, R14, R11, PT ;  /* 0x0000000b0e00720b */ /* 0x002fe40003f6e000 */
[----:B------:R-:W-:Y:S02]  /*2620*/  FSEL R19, R19, -INF , P4 ;  /* 0xff80000013137808 */ /* 0x000fe40002000000 */
[C---:B------:R-:W-:Y:S02]  /*2630*/  FSETP.NAN.AND P4, PT, R18.reuse, R18, PT ;  /* 0x000000121200720b */ /* 0x040fe40003f88000 */
[C---:B------:R-:W-:Y:S02]  /*2640*/  FSEL R29, R18.reuse, R29, P5 ;  /* 0x0000001d121d7208 */ /* 0x040fe40002800000 */
[----:B------:R-:W-:Y:S02]  /*2650*/  SHF.R.U32.HI R10, RZ, 0x5, R6 ;  /* 0x00000005ff0a7819 */ /* 0x000fe40000011606 */
[----:B------:R-:W-:Y:S01]  /*2660*/  @!P0 FSEL R18, R18, R29, P4 ;  /* 0x0000001d12128208 */ /* 0x000fe20002000000 */
[----:B------:R-:W0:Y:S01]  /*2670*/  SHFL.BFLY PT, R24, R21, 0x1, 0x1f ;  /* 0x0c201f0015187f89 */ /* 0x000e2200000e0000 */
[----:B------:R-:W-:Y:S01]  /*2680*/  FSETP.NAN.AND P4, PT, R14, R14, PT ;  /* 0x0000000e0e00720b */ /* 0x000fe20003f88000 */
[----:B------:R-:W-:-:S03]  /*2690*/  IMAD.SHL.U32 R15, R10, 0x4, RZ ;  /* 0x000000040a0f7824 */ /* 0x000fc600078e00ff */
[----:B------:R-:W-:Y:S01]  /*26a0*/  @P3 SEL R14, R14, R11, P4 ;  /* 0x0000000b0e0e3207 */ /* 0x000fe20002000000 */
[----:B------:R-:W-:Y:S01]  /*26b0*/  IMAD.WIDE R10, R17, R5, c[0x0][0x178] ;  /* 0x00005e00110a7625 */ /* 0x000fe200078e0205 */
[----:B------:R-:W-:-:S04]  /*26c0*/  FSEL R22, R22, -INF , !P0 ;  /* 0xff80000016167808 */ /* 0x000fc80004000000 */
[----:B--2---:R1:W-:Y:S01]  /*26d0*/  @!P1 STG.E.64 [R10.64], R8 ;  /* 0x000000080a009986 */ /* 0x0043e2000c101b04 */
[CC--:B------:R-:W-:Y:S02]  /*26e0*/  FSETP.GT.AND P6, PT, R22.reuse, R27.reuse, PT ;  /* 0x0000001b1600720b */ /* 0x0c0fe40003fc4000 */
[C---:B------:R-:W-:Y:S02]  /*26f0*/  FSETP.NAN.AND P5, PT, R22.reuse, R22, PT ;  /* 0x000000161600720b */ /* 0x040fe40003fa8000 */
[C---:B------:R-:W-:Y:S02]  /*2700*/  FSEL R27, R22.reuse, R27, P6 ;  /* 0x0000001b161b7208 */ /* 0x040fe40003000000 */
[----:B------:R-:W-:Y:S02]  /*2710*/  FSEL R19, R19, -INF , !P0 ;  /* 0xff80000013137808 */ /* 0x000fe40004000000 */
[----:B------:R-:W-:Y:S01]  /*2720*/  @!P0 FSEL R22, R22, R27, P5 ;  /* 0x0000001b16168208 */ /* 0x000fe20002800000 */
[----:B------:R-:W-:Y:S01]  /*2730*/  BAR.SYNC.DEFER_BLOCKING 0x0 ;  /* 0x0000000000007b1d */ /* 0x000fe20000010000 */
[----:B------:R-:W-:-:S02]  /*2740*/  FSETP.GT.AND P5, PT, R19, R28, PT ;  /* 0x0000001c1300720b */ /* 0x000fc40003fa4000 */
[----:B------:R-:W-:Y:S02]  /*2750*/  FSETP.NAN.AND P3, PT, R21, R21, PT ;  /* 0x000000151500720b */ /* 0x000fe40003f68000 */
[----:B------:R-:W-:Y:S02]  /*2760*/  FSEL R28, R19, R28, P5 ;  /* 0x0000001c131c7208 */ /* 0x000fe40002800000 */
[CC--:B0-----:R-:W-:Y:S02]  /*2770*/  FSETP.GEU.AND P5, PT, R21.reuse, R24.reuse, PT ;  /* 0x000000181500720b */ /* 0x0c1fe40003fae000 */
[----:B------:R-:W-:Y:S02]  /*2780*/  SEL R24, R21, R24, P3 ;  /* 0x0000001815187207 */ /* 0x000fe40001800000 */
[----:B------:R-:W-:Y:S02]  /*2790*/  LOP3.LUT R15, R15, 0x3c, RZ, 0xe2, !PT ;  /* 0x0000003c0f0f7812 */ /* 0x000fe400078ee2ff */
[----:B------:R-:W-:-:S03]  /*27a0*/  SEL R24, R21, R24, !P5 ;  /* 0x0000001815187207 */ /* 0x000fc60006800000 */
[----:B------:R-:W-:Y:S04]  /*27b0*/  @!P2 STS [R15], R14 ;  /* 0x0000000e0f00a388 */ /* 0x000fe80000000800 */
[----:B------:R-:W-:Y:S04]  /*27c0*/  @!P2 STS [R15+0x40], R24 ;  /* 0x000040180f00a388 */ /* 0x000fe80000000800 */
[----:B------:R-:W-:Y:S01]  /*27d0*/  BAR.SYNC.DEFER_BLOCKING 0x0 ;  /* 0x0000000000007b1d */ /* 0x000fe20000010000 */
[----:B------:R-:W-:Y:S02]  /*27e0*/  ISETP.GE.AND P4, PT, R6, 0x20, PT ;  /* 0x000000200600780c */ /* 0x000fe40003f86270 */
[----:B------:R-:W-:-:S04]  /*27f0*/  FSETP.NAN.AND P3, PT, R19, R19, PT ;  /* 0x000000131300720b */ /* 0x000fc80003f68000 */
[----:B------:R-:W-:Y:S02]  /*2800*/  @!P0 FSEL R19, R19, R28, P3 ;  /* 0x0000001c13138208 */ /* 0x000fe40001800000 */
[C---:B------:R-:W-:Y:S02]  /*2810*/  FSETP.GEU.AND P3, PT, R25.reuse, -INF , PT ;  /* 0xff8000001900780b */ /* 0x040fe40003f6e000 */
[-C--:B------:R-:W-:Y:S02]  /*2820*/  FSETP.GT.AND P6, PT, R18, R16.reuse, PT ;  /* 0x000000101200720b */ /* 0x080fe40003fc4000 */
[----:B------:R-:W-:Y:S02]  /*2830*/  FSEL R25, R25, -INF , P3 ;  /* 0xff80000019197808 */ /* 0x000fe40001800000 */
[----:B------:R-:W-:Y:S01]  /*2840*/  FSETP.GT.AND P5, PT, R22, R13, PT ;  /* 0x0000000d1600720b */ /* 0x000fe20003fa4000 */
[----:B------:R-:W0:Y:S01]  /*2850*/  @!P4 LDS R7, [R6.X4] ;  /* 0x000000000607c984 */ /* 0x000e220000004800 */
[----:B-1----:R-:W-:-:S02]  /*2860*/  FSEL R9, R18, R16, P6 ;  /* 0x0000001012097208 */ /* 0x002fc40003000000 */
[----:B------:R-:W-:Y:S02]  /*2870*/  FSEL R25, R25, -INF , !P0 ;  /* 0xff80000019197808 */ /* 0x000fe40004000000 */
[----:B------:R-:W-:Y:S02]  /*2880*/  FSETP.NAN.AND P3, PT, R18, R18, PT ;  /* 0x000000121200720b */ /* 0x000fe40003f68000 */
[C---:B------:R-:W-:Y:S02]  /*2890*/  FSETP.NAN.AND P6, PT, R22.reuse, R22, PT ;  /* 0x000000161600720b */ /* 0x040fe40003fc8000 */
[----:B------:R-:W-:Y:S02]  /*28a0*/  FSEL R13, R22, R13, P5 ;  /* 0x0000000d160d7208 */ /* 0x000fe40002800000 */
[----:B------:R-:W-:Y:S02]  /*28b0*/  FSETP.GT.AND P5, PT, R25, R32, PT ;  /* 0x000000201900720b */ /* 0x000fe40003fa4000 */
[----:B------:R-:W-:-:S02]  /*28c0*/  FSEL R9, R18, R9, P3 ;  /* 0x0000000912097208 */ /* 0x000fc40001800000 */
[----:B------:R-:W-:Y:S02]  /*28d0*/  FSEL R13, R22, R13, P6 ;  /* 0x0000000d160d7208 */ /* 0x000fe40003000000 */
[C---:B------:R-:W-:Y:S02]  /*28e0*/  FSETP.NAN.AND P3, PT, R25.reuse, R25, PT ;  /* 0x000000191900720b */ /* 0x040fe40003f68000 */
[----:B------:R-:W-:Y:S02]  /*28f0*/  FSEL R32, R25, R32, P5 ;  /* 0x0000002019207208 */ /* 0x000fe40002800000 */
[----:B------:R-:W-:Y:S02]  /*2900*/  FSEL R9, R9, R18, !P0 ;  /* 0x0000001209097208 */ /* 0x000fe40004000000 */
[----:B------:R-:W-:Y:S02]  /*2910*/  FSEL R22, R13, R22, !P0 ;  /* 0x000000160d167208 */ /* 0x000fe40004000000 */
[----:B------:R-:W-:-:S02]  /*2920*/  FSETP.GT.AND P5, PT, R19, R31, PT ;  /* 0x0000001f1300720b */ /* 0x000fc40003fa4000 */
[----:B------:R-:W-:Y:S02]  /*2930*/  @!P0 FSEL R25, R25, R32, P3 ;  /* 0x0000002019198208 */ /* 0x000fe40001800000 */
[----:B------:R-:W-:Y:S02]  /*2940*/  FSETP.GT.AND P3, PT, R22, R9, PT ;  /* 0x000000091600720b */ /* 0x000fe40003f64000 */
[C---:B------:R-:W-:Y:S02]  /*2950*/  FSETP.NAN.AND P6, PT, R19.reuse, R19, PT ;  /* 0x000000131300720b */ /* 0x040fe40003fc8000 */
[----:B------:R-:W-:Y:S02]  /*2960*/  FSEL R8, R19, R31, P5 ;  /* 0x0000001f13087208 */ /* 0x000fe40002800000 */
[----:B------:R-:W-:Y:S02]  /*2970*/  FSETP.GT.AND P5, PT, R25, R20, PT ;  /* 0x000000141900720b */ /* 0x000fe40003fa4000 */
[----:B------:R-:W-:-:S02]  /*2980*/  FSEL R8, R19, R8, P6 ;  /* 0x0000000813087208 */ /* 0x000fc40003000000 */
[C---:B------:R-:W-:Y:S02]  /*2990*/  FSETP.NAN.AND P6, PT, R25.reuse, R25, PT ;  /* 0x000000191900720b */ /* 0x040fe40003fc8000 */
[C---:B------:R-:W-:Y:S02]  /*29a0*/  FSEL R20, R25.reuse, R20, P5 ;  /* 0x0000001419147208 */ /* 0x040fe40002800000 */
[C---:B------:R-:W-:Y:S02]  /*29b0*/  FSETP.NAN.AND P5, PT, R22.reuse, R22, PT ;  /* 0x000000161600720b */ /* 0x040fe40003fa8000 */
[----:B------:R-:W-:Y:S02]  /*29c0*/  FSEL R20, R25, R20, P6 ;  /* 0x0000001419147208 */ /* 0x000fe40003000000 */
[----:B------:R-:W-:Y:S02]  /*29d0*/  @!P3 FSEL R22, R22, R9, P5 ;  /* 0x000000091616b208 */ /* 0x000fe40002800000 */
[----:B------:R-:W-:-:S02]  /*29e0*/  FSEL R19, R8, R19, !P0 ;  /* 0x0000001308137208 */ /* 0x000fc40004000000 */
[----:B------:R-:W-:Y:S01]  /*29f0*/  FSEL R20, R20, R25, !P0 ;  /* 0x0000001914147208 */ /* 0x000fe20004000000 */
[----:B------:R-:W1:Y:S03]  /*2a00*/  SHFL.BFLY PT, R9, R22, 0x10, 0x1f ;  /* 0x0e001f0016097f89 */ /* 0x000e6600000e0000 */
[C---:B------:R-:W-:Y:S01]  /*2a10*/  FSETP.GT.AND P0, PT, R19.reuse, R20, PT ;  /* 0x000000141300720b */ /* 0x040fe20003f04000 */
[----:B0-----:R-:W0:Y:S01]  /*2a20*/  SHFL.BFLY PT, R8, R7, 0x8, 0x1f ;  /* 0x0d001f0007087f89 */ /* 0x001e2200000e0000 */
[----:B------:R-:W-:-:S11]  /*2a30*/  FSETP.NAN.AND P3, PT, R19, R19, PT ;  /* 0x000000131300720b */ /* 0x000fd60003f68000 */
[----:B------:R-:W-:Y:S02]  /*2a40*/  @!P0 FSEL R19, R19, R20, P3 ;  /* 0x0000001413138208 */ /* 0x000fe40001800000 */
[C---:B------:R-:W-:Y:S02]  /*2a50*/  FSETP.NAN.AND P3, PT, R22.reuse, R22, PT ;  /* 0x000000161600720b */ /* 0x040fe40003f68000 */
[----:B-1----:R-:W-:Y:S01]  /*2a60*/  FSETP.GT.AND P0, PT, R22, R9, PT ;  /* 0x000000091600720b */ /* 0x002fe20003f04000 */
[----:B------:R-:W1:Y:S01]  /*2a70*/  SHFL.BFLY PT, R10, R19, 0x10, 0x1f ;  /* 0x0e001f00130a7f89 */ /* 0x000e6200000e0000 */
[----:B0-----:R-:W-:-:S09]  /*2a80*/  FSETP.GEU.AND P5, PT, R7, R8, PT ;  /* 0x000000080700720b */ /* 0x001fd20003fae000 */
[----:B------:R-:W-:Y:S02]  /*2a90*/  @!P3 FSEL R22, R22, R9, P0 ;  /* 0x000000091616b208 */ /* 0x000fe40000000000 */
[C---:B------:R-:W-:Y:S02]  /*2aa0*/  FSETP.NAN.AND P0, PT, R7.reuse, R7, PT ;  /* 0x000000070700720b */ /* 0x040fe40003f08000 */
[C---:B------:R-:W-:Y:S01]  /*2ab0*/  FSEL R8, R7.reuse, R8, !P5 ;  /* 0x0000000807087208 */ /* 0x040fe20006800000 */
[----:B------:R-:W0:Y:S03]  /*2ac0*/  SHFL.BFLY PT, R9, R22, 0x8, 0x1f ;  /* 0x0d001f0016097f89 */ /* 0x000e2600000e0000 */
[----:B------:R-:W-:-:S05]  /*2ad0*/  FSEL R7, R7, R8, P0 ;  /* 0x0000000807077208 */ /* 0x000fca0000000000 */
[----:B------:R-:W2:Y:S01]  /*2ae0*/  SHFL.BFLY PT, R8, R7, 0x4, 0x1f ;  /* 0x0c801f0007087f89 */ /* 0x000ea200000e0000 */
[C---:B------:R-:W-:Y:S02]  /*2af0*/  FSETP.NAN.AND P3, PT, R19.reuse, R19, PT ;  /* 0x000000131300720b */ /* 0x040fe40003f68000 */
[----:B-1----:R-:W-:-:S11]  /*2b00*/  FSETP.GT.AND P0, PT, R19, R10, PT ;  /* 0x0000000a1300720b */ /* 0x002fd60003f04000 */
[----:B------:R-:W-:Y:S02]  /*2b10*/  @!P3 FSEL R19, R19, R10, P0 ;  /* 0x0000000a1313b208 */ /* 0x000fe40000000000 */
[----:B0-----:R-:W-:-:S03]  /*2b20*/  FSETP.GT.AND P0, PT, R22, R9, PT ;  /* 0x000000091600720b */ /* 0x001fc60003f04000 */
[----:B------:R-:W0:Y:S01]  /*2b30*/  SHFL.BFLY PT, R10, R19, 0x8, 0x1f ;  /* 0x0d001f00130a7f89 */ /* 0x000e2200000e0000 */
[----:B------:R-:W-:Y:S02]  /*2b40*/  FSETP.NAN.AND P3, PT, R22, R22, PT ;  /* 0x000000161600720b */ /* 0x000fe40003f68000 */
[----:B--2---:R-:W-:-:S07]  /*2b50*/  FSETP.GEU.AND P5, PT, R7, R8, PT ;  /* 0x000000080700720b */ /* 0x004fce0003fae000 */
[----:B------:R-:W-:Y:S02]  /*2b60*/  @!P0 FSEL R22, R22, R9, P3 ;  /* 0x0000000916168208 */ /* 0x000fe40001800000 */
[----:B------:R-:W-:-:S03]  /*2b70*/  FSETP.NAN.AND P0, PT, R7, R7, PT ;  /* 0x000000070700720b */ /* 0x000fc60003f08000 */
[----:B------:R-:W1:Y:S01]  /*2b80*/  SHFL.BFLY PT, R9, R22, 0x4, 0x1f ;  /* 0x0c801f0016097f89 */ /* 0x000e6200000e0000 */
[----:B------:R-:W-:-:S05]  /*2b90*/  @P5 FSEL R7, R7, R8, P0 ;  /* 0x0000000807075208 */ /* 0x000fca0000000000 */
[----:B------:R-:W2:Y:S01]  /*2ba0*/  SHFL.BFLY PT, R8, R7, 0x2, 0x1f ;  /* 0x0c401f0007087f89 */ /* 0x000ea200000e0000 */
[C---:B0-----:R-:W-:Y:S02]  /*2bb0*/  FSETP.GT.AND P0, PT, R19.reuse, R10, PT ;  /* 0x0000000a1300720b */ /* 0x041fe40003f04000 */
[----:B------:R-:W-:-:S11]  /*2bc0*/  FSETP.NAN.AND P3, PT, R19, R19, PT ;  /* 0x000000131300720b */ /* 0x000fd60003f68000 */
[----:B------:R-:W-:Y:S02]  /*2bd0*/  @!P0 FSEL R19, R19, R10, P3 ;  /* 0x0000000a13138208 */ /* 0x000fe40001800000 */
[----:B-1----:R-:W-:-:S03]  /*2be0*/  FSETP.GT.AND P0, PT, R22, R9, PT ;  /* 0x000000091600720b */ /* 0x002fc60003f04000 */
        /* <DEDUP_REMOVED lines=11> */
[----:B-1----:R-:W-:Y:S02]  /*2ca0*/  FSETP.GT.AND P3, PT, R22, R9, PT ;  /* 0x000000091600720b */ /* 0x002fe40003f64000 */
[----:B------:R-:W-:Y:S02]  /*2cb0*/  LOP3.LUT P0, RZ, R6, 0xf, RZ, 0xc0, !PT ;  /* 0x0000000f06ff7812 */ /* 0x000fe4000780c0ff */
[----:B------:R-:W-:Y:S02]  /*2cc0*/  FSETP.NAN.AND P6, PT, R22, R22, PT ;  /* 0x000000161600720b */ /* 0x000fe40003fc8000 */
[----:B--2---:R-:W-:Y:S02]  /*2cd0*/  FSETP.GEU.AND P5, PT, R7, R8, PT ;  /* 0x000000080700720b */ /* 0x004fe40003fae000 */
[----:B------:R-:W-:-:S05]  /*2ce0*/  ISETP.LT.AND P0, PT, R6, 0x20, !P0 ;  /* 0x000000200600780c */ /* 0x000fca0004701270 */
[----:B------:R-:W-:Y:S02]  /*2cf0*/  @!P3 FSEL R22, R22, R9, P6 ;  /* 0x000000091616b208 */ /* 0x000fe40003000000 */
[----:B------:R-:W-:-:S04]  /*2d00*/  FSETP.NAN.AND P3, PT, R7, R7, PT ;  /* 0x000000070700720b */ /* 0x000fc80003f68000 */
[----:B------:R-:W-:-:S05]  /*2d10*/  @P5 SEL R7, R7, R8, P3 ;  /* 0x0000000807075207 */ /* 0x000fca0001800000 */
[----:B------:R-:W-:Y:S04]  /*2d20*/  @P0 STS [R6.X4], R7 ;  /* 0x0000000706000388 */ /* 0x000fe80000004800 */
[----:B------:R-:W-:Y:S06]  /*2d30*/  BAR.SYNC.DEFER_BLOCKING 0x0 ;  /* 0x0000000000007b1d */ /* 0x000fec0000010000 */
[----:B------:R-:W0:Y:S04]  /*2d40*/  SHFL.BFLY PT, R10, R19, 0x2, 0x1f ;  /* 0x0c401f00130a7f89 */ /* 0x000e2800000e0000 */
[----:B------:R-:W-:Y:S04]  /*2d50*/  LDS R8, [RZ] ;  /* 0x00000000ff087984 */ /* 0x000fe80000000800 */
[----:B------:R-:W1:Y:S04]  /*2d60*/  LDS R9, [0x40] ;  /* 0x00004000ff097984 */ /* 0x000e680000000800 */
[----:B------:R-:W-:Y:S01]  /*2d70*/  BAR.SYNC.DEFER_BLOCKING 0x0 ;  /* 0x0000000000007b1d */ /* 0x000fe20000010000 */
[----:B0-----:R-:W-:-:S02]  /*2d80*/  FSETP.GT.AND P3, PT, R19, R10, PT ;  /* 0x0000000a1300720b */ /* 0x001fc40003f64000 */
[----:B------:R-:W-:-:S11]  /*2d90*/  FSETP.NAN.AND P5, PT, R19, R19, PT ;  /* 0x000000131300720b */ /* 0x000fd60003fa8000 */
[----:B------:R-:W-:-:S05]  /*2da0*/  @!P3 FSEL R19, R19, R10, P5 ;  /* 0x0000000a1313b208 */ /* 0x000fca0002800000 */
[----:B------:R-:W0:Y:S04]  /*2db0*/  SHFL.BFLY PT, R10, R19, 0x1, 0x1f ;  /* 0x0c201f00130a7f89 */ /* 0x000e2800000e0000 */
[----:B------:R-:W2:Y:S04]  /*2dc0*/  SHFL.BFLY PT, R11, R22, 0x1, 0x1f ;  /* 0x0c201f00160b7f89 */ /* 0x000ea800000e0000 */
[----:B-1----:R-:W-:Y:S04]  /*2dd0*/  STS.64 [RZ], R8 ;  /* 0x00000008ff007388 */ /* 0x002fe80000000a00 */
[----:B------:R-:W-:Y:S01]  /*2de0*/  BAR.SYNC.DEFER_BLOCKING 0x0 ;  /* 0x0000000000007b1d */ /* 0x000fe20000010000 */
[----:B------:R-:W-:-:S02]  /*2df0*/  FSETP.NAN.AND P6, PT, R19, R19, PT ;  /* 0x000000131300720b */ /* 0x000fc40003fc8000 */
[----:B------:R-:W-:Y:S02]  /*2e00*/  LOP3.LUT R7, R6, 0x1, RZ, 0xc0, !PT ;  /* 0x0000000106077812 */ /* 0x000fe400078ec0ff */
[CC--:B0-----:R-:W-:Y:S02]  /*2e10*/  SEL R13, R19.reuse, R10.reuse, P6 ;  /* 0x0000000a130d7207 */ /* 0x0c1fe40003000000 */
[----:B------:R-:W-:Y:S02]  /*2e20*/  FSETP.GT.AND P6, PT, R19, R10, PT ;  /* 0x0000000a1300720b */ /* 0x000fe40003fc4000 */
[C---:B--2---:R-:W-:Y:S01]  /*2e30*/  FSETP.GT.AND P3, PT, R22.reuse, R11, PT ;  /* 0x0000000b1600720b */ /* 0x044fe20003f64000 */
[----:B------:R-:W-:Y:S04]  /*2e40*/  LDS R10, [R7.X4] ;  /* 0x00000000070a7984 */ /* 0x000fe80000004800 */
[----:B------:R-:W-:Y:S01]  /*2e50*/  BAR.SYNC.DEFER_BLOCKING 0x0 ;  /* 0x0000000000007b1d */ /* 0x000fe20000010000 */
[----:B------:R-:W-:-:S02]  /*2e60*/  FSETP.NAN.AND P5, PT, R22, R22, PT ;  /* 0x000000161600720b */ /* 0x000fc40003fa8000 */
[----:B------:R-:W-:-:S05]  /*2e70*/  SEL R14, R19, R13, P6 ;  /* 0x0000000d130e7207 */ /* 0x000fca0003000000 */
[----:B------:R-:W-:-:S05]  /*2e80*/  @!P3 SEL R22, R22, R11, P5 ;  /* 0x0000000b1616b207 */ /* 0x000fca0002800000 */
[----:B------:R-:W-:Y:S04]  /*2e90*/  @!P2 STS [R15], R22 ;  /* 0x000000160f00a388 */ /* 0x000fe80000000800 */
[----:B------:R-:W-:Y:S04]  /*2ea0*/  @!P2 STS [R15+0x40], R14 ;  /* 0x0000400e0f00a388 */ /* 0x000fe80000000800 */
[----:B------:R-:W-:Y:S06]  /*2eb0*/  BAR.SYNC.DEFER_BLOCKING 0x0 ;  /* 0x0000000000007b1d */ /* 0x000fec0000010000 */
[----:B------:R-:W0:Y:S04]  /*2ec0*/  @!P4 LDS R12, [R6.X4] ;  /* 0x00000000060cc984 */ /* 0x000e280000004800 */
[----:B0-----:R-:W0:Y:S01]  /*2ed0*/  SHFL.BFLY PT, R11, R12, 0x8, 0x1f ;  /* 0x0d001f000c0b7f89 */ /* 0x001e2200000e0000 */
[----:B------:R-:W-:-:S02]  /*2ee0*/  FSETP.NAN.AND P3, PT, R12, R12, PT ;  /* 0x0000000c0c00720b */ /* 0x000fc40003f68000 */
[----:B0-----:R-:W-:-:S04]  /*2ef0*/  FSETP.GT.AND P2, PT, R12, R11, PT ;  /* 0x0000000b0c00720b */ /* 0x001fc80003f44000 */
[----:B------:R-:W-:-:S04]  /*2f00*/  FSEL R11, R12, R11, P2 ;  /* 0x0000000b0c0b7208 */ /* 0x000fc80001000000 */
[----:B------:R-:W-:-:S05]  /*2f10*/  FSEL R11, R12, R11, P3 ;  /* 0x0000000b0c0b7208 */ /* 0x000fca0001800000 */
[----:B------:R-:W0:Y:S01]  /*2f20*/  SHFL.BFLY PT, R16, R11, 0x4, 0x1f ;  /* 0x0c801f000b107f89 */ /* 0x000e2200000e0000 */
[C---:B------:R-:W-:Y:S02]  /*2f30*/  FSETP.NAN.AND P3, PT, R11.reuse, R11, PT ;  /* 0x0000000b0b00720b */ /* 0x040fe40003f68000 */
[----:B0-----:R-:W-:-:S13]  /*2f40*/  FSETP.GT.AND P2, PT, R11, R16, PT ;  /* 0x000000100b00720b */ /* 0x001fda0003f44000 */
[----:B------:R-:W-:-:S05]  /*2f50*/  @!P2 FSEL R11, R11, R16, P3 ;  /* 0x000000100b0ba208 */ /* 0x000fca0001800000 */
[----:B------:R-:W0:Y:S01]  /*2f60*/  SHFL.BFLY PT, R14, R11, 0x2, 0x1f ;  /* 0x0c401f000b0e7f89 */ /* 0x000e2200000e0000 */
[C---:B------:R-:W-:Y:S02]  /*2f70*/  FSETP.NAN.AND P3, PT, R11.reuse, R11, PT ;  /* 0x0000000b0b00720b */ /* 0x040fe40003f68000 */
[----:B0-----:R-:W-:-:S13]  /*2f80*/  FSETP.GT.AND P2, PT, R11, R14, PT ;  /* 0x0000000e0b00720b */ /* 0x001fda0003f44000 */
[----:B------:R-:W-:-:S05]  /*2f90*/  @!P2 FSEL R11, R11, R14, P3 ;  /* 0x0000000e0b0ba208 */ /* 0x000fca0001800000 */
[----:B------:R-:W0:Y:S01]  /*2fa0*/  SHFL.BFLY PT, R12, R11, 0x1, 0x1f ;  /* 0x0c201f000b0c7f89 */ /* 0x000e2200000e0000 */
[C---:B------:R-:W-:Y:S02]  /*2fb0*/  FSETP.NAN.AND P3, PT, R11.reuse, R11, PT ;  /* 0x0000000b0b00720b */ /* 0x040fe40003f68000 */
[----:B0-----:R-:W-:-:S13]  /*2fc0*/  FSETP.GT.AND P2, PT, R11, R12, PT ;  /* 0x0000000c0b00720b */ /* 0x001fda0003f44000 */
[----:B------:R-:W-:-:S05]  /*2fd0*/  @!P2 SEL R11, R11, R12, P3 ;  /* 0x0000000c0b0ba207 */ /* 0x000fca0001800000 */
[----:B------:R-:W-:Y:S04]  /*2fe0*/  @P0 STS [R6.X4], R11 ;  /* 0x0000000b06000388 */ /* 0x000fe80000004800 */
[----:B------:R-:W-:Y:S06]  /*2ff0*/  BAR.SYNC.DEFER_BLOCKING 0x0 ;  /* 0x0000000000007b1d */ /* 0x000fec0000010000 */
[----:B------:R-:W0:Y:S04]  /*3000*/  LDS R12, [RZ] ;  /* 0x00000000ff0c7984 */ /* 0x000e280000000800 */
[----:B------:R-:W1:Y:S04]  /*3010*/  LDS R13, [0x40] ;  /* 0x00004000ff0d7984 */ /* 0x000e680000000800 */
[----:B------:R-:W-:Y:S01]  /*3020*/  BAR.SYNC.DEFER_BLOCKING 0x0 ;  /* 0x0000000000007b1d */ /* 0x000fe20000010000 */
[----:B------:R-:W-:-:S04]  /*3030*/  FSETP.GE.AND P0, PT, R8, RZ, PT ;  /* 0x000000ff0800720b */ /* 0x000fc80003f06000 */
[----:B------:R-:W-:-:S05]  /*3040*/  FSEL R8, R8, RZ, !P0 ;  /* 0x000000ff08087208 */ /* 0x000fca0004000000 */
[----:B------:R-:W-:Y:S01]  /*3050*/  FADD R8, RZ, -R8 ;  /* 0x80000008ff087221 */ /* 0x000fe20000000000 */
[----:B------:R-:W-:-:S04]  /*3060*/  FSETP.GE.AND P0, PT, R9, RZ, PT ;  /* 0x000000ff0900720b */ /* 0x000fc80003f06000 */
[----:B------:R-:W-:Y:S02]  /*3070*/  FSETP.NAN.AND P2, PT, R8, R8, PT ;  /* 0x000000080800720b */ /* 0x000fe40003f48000 */
[----:B------:R-:W-:-:S05]  /*3080*/  FSEL R9, R9, RZ, !P0 ;  /* 0x000000ff09097208 */ /* 0x000fca0004000000 */
[----:B------:R-:W-:Y:S01]  /*3090*/  FADD R9, RZ, -R9 ;  /* 0x80000009ff097221 */ /* 0x000fe20000000000 */
[----:B0-----:R-:W-:-:S04]  /*30a0*/  FSETP.GTU.AND P3, PT, R12, RZ, PT ;  /* 0x000000ff0c00720b */ /* 0x001fc80003f6c000 */
[----:B------:R-:W-:-:S04]  /*30b0*/  FSEL R11, R12, RZ, P3 ;  /* 0x000000ff0c0b7208 */ /* 0x000fc80001800000 */
[CC--:B------:R-:W-:Y:S01]  /*30c0*/  FSETP.GT.AND P0, PT, R8.reuse, R11.reuse, PT ;  /* 0x0000000b0800720b */ /* 0x0c0fe20003f04000 */
[----:B-1----:R-:W-:Y:S03]  /*30d0*/  STS.64 [RZ], R12 ;  /* 0x0000000cff007388 */ /* 0x002fe60000000a00 */
[----:B------:R-:W-:Y:S01]  /*30e0*/  @!P2 FSEL R8, R8, R11, P0 ;  /* 0x0000000b0808a208 */ /* 0x000fe20000000000 */
[----:B------:R-:W-:Y:S01]  /*30f0*/  BAR.SYNC.DEFER_BLOCKING 0x0 ;  /* 0x0000000000007b1d */ /* 0x000fe20000010000 */
[----:B------:R-:W-:Y:S02]  /*3100*/  FSETP.NAN.AND P2, PT, R9, R9, PT ;  /* 0x000000090900720b */ /* 0x000fe40003f48000 */
[----:B------:R-:W-:Y:S01]  /*3110*/  FSETP.GTU.AND P0, PT, R13, RZ, PT ;  /* 0x000000ff0d00720b */ /* 0x000fe20003f0c000 */
[----:B------:R-:W-:-:S03]  /*3120*/  FMUL R11, R8, 0.0078740157186985015869 ;  /* 0x3c010204080b7820 */ /* 0x000fc60000400000 */
[----:B------:R-:W-:Y:S02]  /*3130*/  FSEL R8, R13, RZ, P0 ;  /* 0x000000ff0d087208 */ /* 0x000fe40000000000 */
[----:B------:R-:W-:Y:S02]  /*3140*/  FSETP.GT.AND P3, PT, R11, 9.9999997473787516356e-06, PT ;  /* 0x3727c5ac0b00780b */ /* 0x000fe40003f64000 */
[----:B------:R-:W-:-:S04]  /*3150*/  FSETP.GT.AND P0, PT, R9, R8, PT ;  /* 0x000000080900720b */ /* 0x000fc80003f04000 */
[----:B------:R-:W-:Y:S02]  /*3160*/  @!P2 FSEL R9, R9, R8, P0 ;  /* 0x000000080909a208 */ /* 0x000fe40000000000 */
[----:B------:R-:W-:-:S03]  /*3170*/  FSETP.NAN.AND P0, PT, R11, R11, PT ;  /* 0x0000000b0b00720b */ /* 0x000fc60003f08000 */
[----:B------:R-:W-:Y:S02]  /*3180*/  FMUL R16, R9, 0.0078740157186985015869 ;  /* 0x3c01020409107820 */ /* 0x000fe40000400000 */
[----:B------:R-:W-:Y:S01]  /*3190*/  @!P3 FSEL R11, R11, 9.9999997473787516356e-06, P0 ;  /* 0x3727c5ac0b0bb808 */ /* 0x000fe20000000000 */
[----:B------:R-:W0:Y:S02]  /*31a0*/  LDS R7, [R7.X4] ;  /* 0x0000000007077984 */ /* 0x000e240000004800 */
[C---:B------:R-:W-:Y:S02]  /*31b0*/  FSETP.GT.AND P0, PT, R16.reuse, 9.9999997473787516356e-06, PT ;  /* 0x3727c5ac1000780b */ /* 0x040fe40003f04000 */
[----:B------:R-:W-:Y:S02]  /*31c0*/  FSETP.NAN.AND P4, PT, R16, R16, PT ;  /* 0x000000101000720b */ /* 0x000fe40003f88000 */
[C---:B------:R-:W-:Y:S02]  /*31d0*/  FSETP.GT.AND P2, PT, |R11|.reuse, 8.50705917302346158658e+37, PT ;  /* 0x7e8000000b00780b */ /* 0x040fe40003f44200 */
[----:B------:R-:W-:-:S07]  /*31e0*/  FSETP.GEU.AND P3, PT, |R11|, 1.175494350822287508e-38, PT ;  /* 0x008000000b00780b */ /* 0x000fce0003f6e200 */
[----:B------:R-:W-:-:S04]  /*31f0*/  @!P0 FSEL R16, R16, 9.9999997473787516356e-06, P4 ;  /* 0x3727c5ac10108808 */ /* 0x000fc80002000000 */
[C---:B------:R-:W-:Y:S02]  /*3200*/  FSETP.GT.AND P4, PT, |R16|.reuse, 8.50705917302346158658e+37, PT ;  /* 0x7e8000001000780b */ /* 0x040fe40003f84200 */
[----:B------:R-:W-:Y:S01]  /*3210*/  FSETP.GEU.AND P5, PT, |R16|, 1.175494350822287508e-38, PT ;  /* 0x008000001000780b */ /* 0x000fe20003fae200 */
[----:B------:R-:W-:Y:S01]  /*3220*/  @P2 FMUL R11, R11, 0.25 ;  /* 0x3e8000000b0b2820 */ /* 0x000fe20000400000 */
[----:B------:R-:W-:-:S03]  /*3230*/  IMAD.SHL.U32 R3, R3, 0x2, RZ ;  /* 0x0000000203037824 */ /* 0x000fc600078e00ff */
[----:B------:R-:W-:Y:S01]  /*3240*/  @!P3 FMUL R11, R11, 16777216 ;  /* 0x4b8000000b0bb820 */ /* 0x000fe20000400000 */
[----:B------:R-:W-:Y:S02]  /*3250*/  LOP3.LUT P0, RZ, R6, 0x1fe, RZ, 0xc0, !PT ;  /* 0x000001fe06ff7812 */ /* 0x000fe4000780c0ff */
[----:B------:R-:W-:-:S03]  /*3260*/  LOP3.LUT R20, R3, 0x1, R6, 0xf8, !PT ;  /* 0x0000000103147812 */ /* 0x000fc600078ef806 */
[----:B------:R-:W-:Y:S01]  /*3270*/  @P4 FMUL R16, R16, 0.25 ;  /* 0x3e80000010104820 */ /* 0x000fe20000400000 */
[----:B------:R-:W1:Y:S01]  /*3280*/  MUFU.RCP R11, R11 ;  /* 0x0000000b000b7308 */ /* 0x000e620000001000 */
[----:B------:R-:W-:Y:S02]  /*3290*/  IMAD.MOV.U32 R17, RZ, RZ, 0x3e800000 ;  /* 0x3e800000ff117424 */ /* 0x000fe400078e00ff */
[----:B------:R-:W-:Y:S01]  /*32a0*/  @!P5 FMUL R16, R16, 16777216 ;  /* 0x4b8000001010d820 */ /* 0x000fe20000400000 */
[----:B------:R-:W-:Y:S02]  /*32b0*/  ISETP.LT.AND P0, PT, R20, 0x1010, !P0 ;  /* 0x000010101400780c */ /* 0x000fe40004701270 */
[----:B------:R-:W-:-:S03]  /*32c0*/  FSEL R8, R17, 1, P2 ;  /* 0x3f80000011087808 */ /* 0x000fc60001000000 */
[----:B------:R-:W2:Y:S01]  /*32d0*/  MUFU.RCP R16, R16 ;  /* 0x0000001000107308 */ /* 0x000ea20000001000 */
[----:B0-----:R-:W-:Y:S01]  /*32e0*/  F2FP.BF16.PACK_AB R3, R7, R10 ;  /* 0x0000000a0703723e */ /* 0x001fe200000010ff */
[----:B------:R-:W-:Y:S01]  /*32f0*/  IMAD.WIDE R6, R20, R5, c[0x0][0x180] ;  /* 0x0000600014067625 */ /* 0x000fe200078e0205 */
[----:B------:R-:W-:Y:S01]  /*3300*/  @!P3 FMUL R8, R8, 16777216 ;  /* 0x4b8000000808b820 */ /* 0x000fe20000400000 */
[----:B------:R-:W-:-:S03]  /*3310*/  FSEL R17, R17, 1, P4 ;  /* 0x3f80000011117808 */ /* 0x000fc60002000000 */
[----:B-1----:R-:W-:Y:S01]  /*3320*/  FMUL R22, R11, R8 ;  /* 0x000000080b167220 */ /* 0x002fe20000400000 */
[----:B------:R0:W-:Y:S01]  /*3330*/  @P0 STG.E.U16 [R6.64], R3 ;  /* 0x0000000306000986 */ /* 0x0001e2000c101504 */
[CC--:B------:R-:W-:Y:S01]  /*3340*/  IMAD.WIDE R8, R20.reuse, R5.reuse, c[0x0][0x188] ;  /* 0x0000620014087625 */ /* 0x0c0fe200078e0205 */
[----:B------:R-:W-:Y:S01]  /*3350*/  PRMT R19, R3, 0x7610, R19 ;  /* 0x0000761003137816 */ /* 0x000fe20000000013 */
[----:B------:R-:W-:Y:S01]  /*3360*/  @!P5 FMUL R17, R17, 16777216 ;  /* 0x4b8000001111d820 */ /* 0x000fe20000400000 */
[----:B------:R-:W-:Y:S01]  /*3370*/  PRMT R21, R3, 0x7632, R21 ;  /* 0x0000763203157816 */ /* 0x000fe20000000015 */
[----:B------:R-:W-:-:S04]  /*3380*/  IMAD.WIDE R10, R20, R5, c[0x0][0x190] ;  /* 0x00006400140a7625 */ /* 0x000fc800078e0205 */
[----:B------:R-:W-:Y:S01]  /*3390*/  IMAD.WIDE R12, R20, R5, c[0x0][0x198] ;  /* 0x00006600140c7625 */ /* 0x000fe200078e0205 */
[----:B0-----:R-:W-:-:S03]  /*33a0*/  PRMT R7, R3, 0x7632, R7 ;  /* 0x0000763203077816 */ /* 0x001fc60000000007 */
[----:B------:R-:W-:Y:S01]  /*33b0*/  IMAD.WIDE R14, R20, R5, c[0x0][0x1a0] ;  /* 0x00006800140e7625 */ /* 0x000fe200078e0205 */
[----:B--2---:R-:W-:Y:S01]  /*33c0*/  FMUL R23, R16, R17 ;  /* 0x0000001110177220 */ /* 0x004fe20000400000 */
[----:B------:R0:W-:Y:S02]  /*33d0*/  @P0 STG.E.U16 [R8.64], R7 ;  /* 0x0000000708000986 */ /* 0x0001e4000c101504 */
[----:B------:R-:W-:Y:S02]  /*33e0*/  IMAD.WIDE R16, R20, R5, c[0x0][0x1a8] ;  /* 0x00006a0014107625 */ /* 0x000fe400078e0205 */
[----:B------:R1:W-:Y:S04]  /*33f0*/  @P0 STG.E.U16 [R10.64], R19 ;  /* 0x000000130a000986 */ /* 0x0003e8000c101504 */
[----:B------:R2:W-:Y:S01]  /*3400*/  @P0 STG.E.U16 [R12.64], R21 ;  /* 0x000000150c000986 */ /* 0x0005e2000c101504 */
[----:B0-----:R-:W-:-:S03]  /*3410*/  PRMT R9, R3, 0x7632, R9 ;  /* 0x0000763203097816 */ /* 0x001fc60000000009 */
[----:B------:R-:W-:Y:S01]  /*3420*/  @P0 STG.E.U16 [R14.64], R3 ;  /* 0x000000030e000986 */ /* 0x000fe2000c101504 */
[----:B-1----:R-:W-:Y:S01]  /*3430*/  IMAD.WIDE R18, R20, R5, c[0x0][0x1b0] ;  /* 0x00006c0014127625 */ /* 0x002fe200078e0205 */
[----:B------:R-:W-:-:S03]  /*3440*/  PRMT R11, R3, 0x7610, R11 ;  /* 0x00007610030b7816 */ /* 0x000fc6000000000b */
[----:B--2---:R-:W-:Y:S01]  /*3450*/  IMAD.WIDE R20, R20, R5, c[0x0][0x1b8] ;  /* 0x00006e0014147625 */ /* 0x004fe200078e0205 */
[----:B------:R-:W-:Y:S01]  /*3460*/  PRMT R13, R3, 0x7632, R13 ;  /* 0x00007632030d7816 */ /* 0x000fe2000000000d */
[----:B------:R0:W-:Y:S04]  /*3470*/  @P0 STG.E.U16 [R16.64], R9 ;  /* 0x0000000910000986 */ /* 0x0001e8000c101504 */
[----:B------:R1:W-:Y:S04]  /*3480*/  @P0 STG.E.U16 [R18.64], R11 ;  /* 0x0000000b12000986 */ /* 0x0003e8000c101504 */
[----:B------:R-:W-:Y:S04]  /*3490*/  @P0 STG.E.U16 [R20.64], R13 ;  /* 0x0000000d14000986 */ /* 0x000fe8000c101504 */
[----:B------:R-:W-:Y:S01]  /*34a0*/  BAR.SYNC.DEFER_BLOCKING 0x0 ;  /* 0x0000000000007b1d */ /* 0x000fe20000010000 */
[----:B------:R-:W-:-:S02]  /*34b0*/  SHF.R.S32.HI R5, RZ, 0x1f, R2 ;  /* 0x0000001fff057819 */ /* 0x000fc40000011402 */
[C---:B------:R-:W-:Y:S01]  /*34c0*/  LEA R8, P2, R2.reuse, c[0x0][0x178], 0x1 ;  /* 0x00005e0002087a11 */ /* 0x040fe200078408ff */
[----:B------:R-:W-:Y:S02]  /*34d0*/  CS2R R6, SRZ ;  /* 0x0000000000067805 */ /* 0x000fe4000001ff00 */
[----:B------:R-:W-:Y:S04]  /*34e0*/  STS [RZ], R22 ;  /* 0x00000016ff007388 */ /* 0x000fe80000000800 */
[----:B------:R-:W-:Y:S01]  /*34f0*/  STS [0x8], R23 ;  /* 0x00000817ff007388 */ /* 0x000fe20000000800 */
[----:B0-----:R-:W-:-:S03]  /*3500*/  LEA.HI.X R9, R2, c[0x0][0x17c], R5, 0x1, P2 ;  /* 0x00005f0002097a11 */ /* 0x001fc600010f0c05 */
[----:B------:R-:W-:Y:S06]  /*3510*/  BAR.SYNC.DEFER_BLOCKING 0x0 ;  /* 0x0000000000007b1d */ /* 0x000fec0000010000 */
[----:B------:R-:W2:Y:S04]  /*3520*/  @!P1 LDG.E.EF.64 R6, [R8.64] ;  /* 0x0000000408069981 */ /* 0x000ea8000c0e1b00 */
[----:B------:R-:W0:Y:S02]  /*3530*/  S2R R3, SR_TID.X ;  /* 0x0000000000037919 */ /* 0x000e240000002100 */
[----:B0-----:R-:W-:-:S04]  /*3540*/  LOP3.LUT R3, R3, 0x100, RZ, 0xc0, !PT ;  /* 0x0000010003037812 */ /* 0x001fc800078ec0ff */
[----:B------:R-:W-:-:S06]  /*3550*/  SHF.R.U32.HI R3, RZ, 0x5, R3 ;  /* 0x00000005ff037819 */ /* 0x000fcc0000011603 */
[----:B------:R-:W0:Y:S01]  /*3560*/  LDS R3, [R3] ;  /* 0x0000000003037984 */ /* 0x000e220000000800 */
[----:B-1----:R-:W-:Y:S01]  /*3570*/  CS2R R18, SRZ ;  /* 0x0000000000127805 */ /* 0x002fe2000001ff00 */
[C---:B--2---:R-:W-:Y:S01]  /*3580*/  PRMT R10, R6.reuse, 0x7632, R10 ;  /* 0x00007632060a7816 */ /* 0x044fe2000000000a */
[----:B------:R-:W-:-:S04]  /*3590*/  IMAD.U32 R6, R6, 0x10000, RZ ;  /* 0x0001000006067824 */ /* 0x000fc800078e00ff */
[----:B0-----:R-:W-:Y:S01]  /*35a0*/  FMUL R11, R3, R6 ;  /* 0x00000006030b7220 */ /* 0x001fe20000400000 */
[----:B------:R-:W-:Y:S02]  /*35b0*/  IMAD.U32 R10, R10, 0x10000, RZ ;  /* 0x000100000a0a7824 */ /* 0x000fe400078e00ff */
[C---:B------:R-:W-:Y:S01]  /*35c0*/  IMAD.U32 R6, R7.reuse, 0x10000, RZ ;  /* 0x0001000007067824 */ /* 0x040fe200078e00ff */
[----:B------:R-:W-:Y:S01]  /*35d0*/  PRMT R7, R7, 0x7632, R7 ;  /* 0x0000763207077816 */ /* 0x000fe20000000007 */
[C---:B------:R-:W-:Y:S01]  /*35e0*/  FMUL R10, R3.reuse, R10 ;  /* 0x0000000a030a7220 */ /* 0x040fe20000400000 */
[----:B------:R-:W0:Y:S01]  /*35f0*/  FRND R11, R11 ;  /* 0x0000000b000b7307 */ /* 0x000e220000201000 */
[----:B------:R-:W-:Y:S02]  /*3600*/  FMUL R8, R3, R6 ;  /* 0x0000000603087220 */ /* 0x000fe40000400000 */
[----:B------:R-:W-:-:S05]  /*3610*/  IMAD.U32 R6, R7, 0x10000, RZ ;  /* 0x0001000007067824 */ /* 0x000fca00078e00ff */
[----:B------:R-:W1:Y:S01]  /*3620*/  FRND R10, R10 ;  /* 0x0000000a000a7307 */ /* 0x000e620000201000 */
[----:B------:R-:W-:-:S07]  /*3630*/  FMUL R6, R3, R6 ;  /* 0x0000000603067220 */ /* 0x000fce0000400000 */
[----:B------:R-:W2:Y:S01]  /*3640*/  FRND R8, R8 ;  /* 0x0000000800087307 */ /* 0x000ea20000201000 */
[----:B0-----:R-:W-:-:S07]  /*3650*/  FSETP.GT.AND P2, PT, R11, -127, PT ;  /* 0xc2fe00000b00780b */ /* 0x001fce0003f44000 */
[----:B------:R-:W0:Y:S01]  /*3660*/  FRND R6, R6 ;  /* 0x0000000600067307 */ /* 0x000e220000201000 */
[----:B-1----:R-:W-:Y:S02]  /*3670*/  FSETP.GT.AND P3, PT, R10, -127, PT ;  /* 0xc2fe00000a00780b */ /* 0x002fe40003f64000 */
[C---:B------:R-:W-:Y:S02]  /*3680*/  FSETP.NAN.AND P4, PT, R11.reuse, R11, PT ;  /* 0x0000000b0b00720b */ /* 0x040fe40003f88000 */
[----:B--2---:R-:W-:Y:S02]  /*3690*/  FSETP.GT.AND P0, PT, R8, -127, PT ;  /* 0xc2fe00000800780b */ /* 0x004fe40003f04000 */
[----:B------:R-:W-:Y:S02]  /*36a0*/  @!P2 FSEL R11, R11, -127, P4 ;  /* 0xc2fe00000b0ba808 */ /* 0x000fe40002000000 */
[----:B------:R-:W-:Y:S02]  /*36b0*/  FSETP.NAN.AND P4, PT, R10, R10, PT ;  /* 0x0000000a0a00720b */ /* 0x000fe40003f88000 */
[----:B0-----:R-:W-:-:S03]  /*36c0*/  FSETP.GT.AND P2, PT, R6, -127, PT ;  /* 0xc2fe00000600780b */ /* 0x001fc60003f44000 */
[----:B------:R-:W-:Y:S02]  /*36d0*/  @!P3 FSEL R10, R10, -127, P4 ;  /* 0xc2fe00000a0ab808 */ /* 0x000fe40002000000 */
[C---:B------:R-:W-:Y:S02]  /*36e0*/  FSETP.NAN.AND P3, PT, R8.reuse, R8, PT ;  /* 0x000000080800720b */ /* 0x040fe40003f68000 */
[----:B------:R-:W0:Y:S02]  /*36f0*/  F2I.S16.TRUNC.NTZ R7, R10 ;  /* 0x0000000a00077305 */ /* 0x000e24000020e900 */
[----:B------:R-:W-:Y:S02]  /*3700*/  @!P0 FSEL R8, R8, -127, P3 ;  /* 0xc2fe000008088808 */ /* 0x000fe40001800000 */
[----:B------:R-:W-:-:S04]  /*3710*/  FSETP.NAN.AND P0, PT, R6, R6, PT ;  /* 0x000000060600720b */ /* 0x000fc80003f08000 */
[----:B------:R-:W-:Y:S01]  /*3720*/  @!P2 FSEL R6, R6, -127, P0 ;  /* 0xc2fe00000606a808 */ /* 0x000fe20000000000 */
[----:B------:R-:W1:Y:S01]  /*3730*/  F2I.S16.TRUNC.NTZ R9, R11 ;  /* 0x0000000b00097305 */ /* 0x000e62000020e900 */
[----:B------:R-:W-:-:S07]  /*3740*/  FSETP.GEU.AND P6, PT, R10, 127, PT ;  /* 0x42fe00000a00780b */ /* 0x000fce0003fce000 */
[----:B------:R1:W2:Y:S01]  /*3750*/  F2I.S16.TRUNC.NTZ R13, R8 ;  /* 0x00000008000d7305 */ /* 0x0002a2000020e900 */
[----:B------:R-:W-:-:S07]  /*3760*/  FSETP.GEU.AND P4, PT, R11, 127, PT ;  /* 0x42fe00000b00780b */ /* 0x000fce0003f8e000 */
[----:B------:R-:W3:Y:S01]  /*3770*/  F2I.S16.TRUNC.NTZ R12, R6 ;  /* 0x00000006000c7305 */ /* 0x000ee2000020e900 */
[----:B------:R-:W-:Y:S02]  /*3780*/  FSETP.GEU.AND P2, PT, R8, 127, PT ;  /* 0x42fe00000800780b */ /* 0x000fe40003f4e000 */
[----:B------:R-:W-:Y:S02]  /*3790*/  FSETP.GEU.AND P0, PT, R6, 127, PT ;  /* 0x42fe00000600780b */ /* 0x000fe40003f0e000 */
[----:B------:R-:W-:Y:S02]  /*37a0*/  FSETP.NAN.AND P5, PT, R10, R10, PT ;  /* 0x0000000a0a00720b */ /* 0x000fe40003fa8000 */
[----:B0-----:R-:W-:Y:S02]  /*37b0*/  LOP3.LUT R7, R7, 0xffff, RZ, 0xc0, !PT ;  /* 0x0000ffff07077812 */ /* 0x001fe400078ec0ff */
[----:B------:R-:W-:Y:S02]  /*37c0*/  FSETP.NAN.AND P3, PT, R11, R11, PT ;  /* 0x0000000b0b00720b */ /* 0x000fe40003f68000 */
[----:B------:R-:W-:-:S02]  /*37d0*/  @P6 SEL R7, R7, 0x7f, P5 ;  /* 0x0000007f07076807 */ /* 0x000fc40002800000 */
[----:B------:R-:W-:Y:S02]  /*37e0*/  FSETP.NAN.AND P5, PT, R8, R8, PT ;  /* 0x000000080800720b */ /* 0x000fe40003fa8000 */
[----:B-1----:R-:W-:Y:S02]  /*37f0*/  LOP3.LUT R8, R9, 0xffff, RZ, 0xc0, !PT ;  /* 0x0000ffff09087812 */ /* 0x002fe400078ec0ff */
[----:B------:R-:W-:Y:S02]  /*3800*/  FSETP.NAN.AND P6, PT, R6, R6, PT ;  /* 0x000000060600720b */ /* 0x000fe40003fc8000 */
[----:B--2---:R-:W-:Y:S02]  /*3810*/  LOP3.LUT R13, R13, 0xffff, RZ, 0xc0, !PT ;  /* 0x0000ffff0d0d7812 */ /* 0x004fe400078ec0ff */
[----:B---3--:R-:W-:Y:S02]  /*3820*/  LOP3.LUT R12, R12, 0xffff, RZ, 0xc0, !PT ;  /* 0x0000ffff0c0c7812 */ /* 0x008fe400078ec0ff */
[----:B------:R-:W-:-:S02]  /*3830*/  @P4 SEL R8, R8, 0x7f, P3 ;  /* 0x0000007f08084807 */ /* 0x000fc40001800000 */
[----:B------:R-:W-:Y:S02]  /*3840*/  @P2 SEL R13, R13, 0x7f, P5 ;  /* 0x0000007f0d0d2807 */ /* 0x000fe40002800000 */
[----:B------:R-:W-:Y:S02]  /*3850*/  @P0 SEL R12, R12, 0x7f, P6 ;  /* 0x0000007f0c0c0807 */ /* 0x000fe40003000000 */
[----:B------:R-:W-:Y:S02]  /*3860*/  PRMT R7, R8, 0x3340, R7 ;  /* 0x0000334008077816 */ /* 0x000fe40000000007 */
[C---:B------:R-:W-:Y:S02]  /*3870*/  IADD3 R8, P0, R2.reuse, c[0x0][0x1c0], RZ ;  /* 0x0000700002087a10 */ /* 0x040fe40007f1e0ff */
[----:B------:R-:W-:Y:S02]  /*3880*/  PRMT R12, R13, 0x3340, R12 ;  /* 0x000033400d0c7816 */ /* 0x000fe4000000000c */
[----:B------:R-:W-:-:S02]  /*3890*/  IADD3 R10, P2, R2, c[0x0][0x1c8], RZ ;  /* 0x00007200020a7a10 */ /* 0x000fc40007f5e0ff */
[----:B------:R-:W-:Y:S02]  /*38a0*/  IADD3.X R9, R5, c[0x0][0x1c4], RZ, P0, !PT ;  /* 0x0000710005097a10 */ /* 0x000fe400007fe4ff */
[----:B------:R-:W-:Y:S02]  /*38b0*/  PRMT R21, R7, 0x5410, R12 ;  /* 0x0000541007157816 */ /* 0x000fe4000000000c */
[C---:B------:R-:W-:Y:S02]  /*38c0*/  IADD3 R12, P0, R2.reuse, c[0x0][0x1d0], RZ ;  /* 0x00007400020c7a10 */ /* 0x040fe40007f1e0ff */
[C---:B------:R-:W-:Y:S02]  /*38d0*/  IADD3.X R11, R5.reuse, c[0x0][0x1cc], RZ, P2, !PT ;  /* 0x00007300050b7a10 */ /* 0x040fe400017fe4ff */
[----:B------:R-:W-:Y:S02]  /*38e0*/  IADD3 R14, P2, R2, c[0x0][0x1d8], RZ ;  /* 0x00007600020e7a10 */ /* 0x000fe40007f5e0ff */
[----:B------:R-:W-:-:S02]  /*38f0*/  IADD3.X R13, R5, c[0x0][0x1d4], RZ, P0, !PT ;  /* 0x00007500050d7a10 */ /* 0x000fc400007fe4ff */
[----:B------:R-:W-:Y:S02]  /*3900*/  SHF.R.S32.HI R7, RZ, 0x1f, R4 ;  /* 0x0000001fff077819 */ /* 0x000fe40000011404 */
[C---:B------:R-:W-:Y:S02]  /*3910*/  LEA R16, P0, R4.reuse, c[0x0][0x178], 0x1 ;  /* 0x00005e0004107a11 */ /* 0x040fe400078008ff */
[----:B------:R-:W-:Y:S01]  /*3920*/  IADD3.X R15, R5, c[0x0][0x1dc], RZ, P2, !PT ;  /* 0x00007700050f7a10 */ /* 0x000fe200017fe4ff */
[----:B------:R0:W-:Y:S01]  /*3930*/  @!P1 STG.E [R8.64], R21 ;  /* 0x0000001508009986 */ /* 0x0001e2000c101904 */
[----:B------:R-:W-:-:S03]  /*3940*/  LEA.HI.X R17, R4, c[0x0][0x17c], R7, 0x1, P0 ;  /* 0x00005f0004117a11 */ /* 0x000fc600000f0c07 */
[----:B------:R1:W-:Y:S04]  /*3950*/  @!P1 STG.E [R10.64], R21 ;  /* 0x000000150a009986 */ /* 0x0003e8000c101904 */
[----:B------:R2:W-:Y:S04]  /*3960*/  @!P1 STG.E [R12.64], R21 ;  /* 0x000000150c009986 */ /* 0x0005e8000c101904 */
[----:B------:R3:W-:Y:S04]  /*3970*/  @!P1 STG.E [R14.64], R21 ;  /* 0x000000150e009986 */ /* 0x0007e8000c101904 */
[----:B------:R4:W5:Y:S02]  /*3980*/  @!P1 LDG.E.EF.64 R18, [R16.64] ;  /* 0x0000000410129981 */ /* 0x000964000c0e1b00 */
[----:B----4-:R-:W-:Y:S01]  /*3990*/  CS2R R16, SRZ ;  /* 0x0000000000107805 */ /* 0x010fe2000001ff00 */
[C---:B-----5:R-:W-:Y:S01]  /*39a0*/  PRMT R2, R18.reuse, 0x7632, R2 ;  /* 0x0000763212027816 */ /* 0x060fe20000000002 */
[----:B------:R-:W-:-:S04]  /*39b0*/  IMAD.U32 R18, R18, 0x10000, RZ ;  /* 0x0001000012127824 */ /* 0x000fc800078e00ff */
[----:B------:R-:W-:Y:S01]  /*39c0*/  IMAD.U32 R2, R2, 0x10000, RZ ;  /* 0x0001000002027824 */ /* 0x000fe200078e00ff */
[----:B------:R-:W-:-:S03]  /*39d0*/  FMUL R18, R3, R18 ;  /* 0x0000001203127220 */ /* 0x000fc60000400000 */
[----:B------:R-:W-:Y:S01]  /*39e0*/  FMUL R5, R3, R2 ;  /* 0x0000000203057220 */ /* 0x000fe20000400000 */
[C---:B------:R-:W-:Y:S01]  /*39f0*/  IMAD.U32 R2, R19.reuse, 0x10000, RZ ;  /* 0x0001000013027824 */ /* 0x040fe200078e00ff */
[----:B------:R-:W-:Y:S01]  /*3a00*/  PRMT R19, R19, 0x7632, R19 ;  /* 0x0000763213137816 */ /* 0x000fe20000000013 */
[----:B------:R-:W4:Y:S02]  /*3a10*/  FRND R18, R18 ;  /* 0x0000001200127307 */ /* 0x000f240000201000 */
[----:B------:R-:W-:Y:S02]  /*3a20*/  FMUL R6, R3, R2 ;  /* 0x0000000203067220 */ /* 0x000fe40000400000 */
[----:B------:R-:W-:-:S04]  /*3a30*/  IMAD.U32 R2, R19, 0x10000, RZ ;  /* 0x0001000013027824 */ /* 0x000fc800078e00ff */
[----:B------:R-:W5:Y:S01]  /*3a40*/  FRND R5, R5 ;  /* 0x0000000500057307 */ /* 0x000f620000201000 */
[----:B------:R-:W-:-:S07]  /*3a50*/  FMUL R2, R3, R2 ;  /* 0x0000000203027220 */ /* 0x000fce0000400000 */
[----:B------:R-:W0:Y:S01]  /*3a60*/  FRND R6, R6 ;  /* 0x0000000600067307 */ /* 0x000e220000201000 */
[----:B----4-:R-:W-:-:S07]  /*3a70*/  FSETP.GT.AND P2, PT, R18, -127, PT ;  /* 0xc2fe00001200780b */ /* 0x010fce0003f44000 */
[----:B------:R-:W4:Y:S01]  /*3a80*/  FRND R2, R2 ;  /* 0x0000000200027307 */ /* 0x000f220000201000 */
[C---:B-----5:R-:W-:Y:S02]  /*3a90*/  FSETP.GT.AND P3, PT, R5.reuse, -127, PT ;  /* 0xc2fe00000500780b */ /* 0x060fe40003f64000 */
[----:B------:R-:W-:Y:S02]  /*3aa0*/  FSETP.NAN.AND P4, PT, R18, R18, PT ;  /* 0x000000121200720b */ /* 0x000fe40003f88000 */
[----:B0-----:R-:W-:Y:S02]  /*3ab0*/  FSETP.GT.AND P0, PT, R6, -127, PT ;  /* 0xc2fe00000600780b */ /* 0x001fe40003f04000 */
[----:B------:R-:W-:Y:S02]  /*3ac0*/  @!P2 FSEL R18, R18, -127, P4 ;  /* 0xc2fe00001212a808 */ /* 0x000fe40002000000 */
[----:B------:R-:W-:Y:S02]  /*3ad0*/  FSETP.NAN.AND P4, PT, R5, R5, PT ;  /* 0x000000050500720b */ /* 0x000fe40003f88000 */
[----:B----4-:R-:W-:-:S03]  /*3ae0*/  FSETP.GT.AND P2, PT, R2, -127, PT ;  /* 0xc2fe00000200780b */ /* 0x010fc60003f44000 */
[----:B------:R-:W-:Y:S02]  /*3af0*/  @!P3 FSEL R5, R5, -127, P4 ;  /* 0xc2fe00000505b808 */ /* 0x000fe40002000000 */
[----:B------:R-:W-:-:S04]  /*3b00*/  FSETP.NAN.AND P3, PT, R6, R6, PT ;  /* 0x000000060600720b */ /* 0x000fc80003f68000 */
[----:B------:R-:W-:Y:S02]  /*3b10*/  @!P0 FSEL R6, R6, -127, P3 ;  /* 0xc2fe000006068808 */ /* 0x000fe40001800000 */
[C---:B------:R-:W-:Y:S01]  /*3b20*/  FSETP.NAN.AND P0, PT, R2.reuse, R2, PT ;  /* 0x000000020200720b */ /* 0x040fe20003f08000 */
[----:B------:R-:W0:Y:S03]  /*3b30*/  F2I.S16.TRUNC.NTZ R8, R5 ;  /* 0x0000000500087305 */ /* 0x000e26000020e900 */
[----:B------:R-:W-:Y:S02]  /*3b40*/  @!P2 FSEL R2, R2, -127, P0 ;  /* 0xc2fe00000202a808 */ /* 0x000fe40000000000 */
[----:B------:R-:W-:-:S03]  /*3b50*/  FSETP.GEU.AND P6, PT, R5, 127, PT ;  /* 0x42fe00000500780b */ /* 0x000fc60003fce000 */
[----:B------:R-:W4:Y:S01]  /*3b60*/  F2I.S16.TRUNC.NTZ R9, R18 ;  /* 0x0000001200097305 */ /* 0x000f22000020e900 */
[----:B------:R-:W-:-:S07]  /*3b70*/  FSETP.GEU.AND P4, PT, R18, 127, PT ;  /* 0x42fe00001200780b */ /* 0x000fce0003f8e000 */
[----:B-1----:R-:W1:Y:S01]  /*3b80*/  F2I.S16.TRUNC.NTZ R11, R6 ;  /* 0x00000006000b7305 */ /* 0x002e62000020e900 */
[----:B------:R-:W-:-:S07]  /*3b90*/  FSETP.GEU.AND P2, PT, R6, 127, PT ;  /* 0x42fe00000600780b */ /* 0x000fce0003f4e000 */
[----:B------:R-:W5:Y:S01]  /*3ba0*/  F2I.S16.TRUNC.NTZ R10, R2 ;  /* 0x00000002000a7305 */ /* 0x000f62000020e900 */
[----:B------:R-:W-:Y:S02]  /*3bb0*/  FSETP.GEU.AND P0, PT, R2, 127, PT ;  /* 0x42fe00000200780b */ /* 0x000fe40003f0e000 */
[----:B------:R-:W-:Y:S02]  /*3bc0*/  FSETP.NAN.AND P5, PT, R5, R5, PT ;  /* 0x000000050500720b */ /* 0x000fe40003fa8000 */
[----:B0-----:R-:W-:Y:S02]  /*3bd0*/  LOP3.LUT R8, R8, 0xffff, RZ, 0xc0, !PT ;  /* 0x0000ffff08087812 */ /* 0x001fe400078ec0ff */
[----:B------:R-:W-:Y:S02]  /*3be0*/  FSETP.NAN.AND P3, PT, R18, R18, PT ;  /* 0x000000121200720b */ /* 0x000fe40003f68000 */
[----:B------:R-:W-:Y:S02]  /*3bf0*/  @P6 SEL R8, R8, 0x7f, P5 ;  /* 0x0000007f08086807 */ /* 0x000fe40002800000 */
[----:B----4-:R-:W-:-:S02]  /*3c00*/  LOP3.LUT R9, R9, 0xffff, RZ, 0xc0, !PT ;  /* 0x0000ffff09097812 */ /* 0x010fc400078ec0ff */
[----:B------:R-:W-:Y:S02]  /*3c10*/  FSETP.NAN.AND P5, PT, R6, R6, PT ;  /* 0x000000060600720b */ /* 0x000fe40003fa8000 */
[----:B------:R-:W-:Y:S02]  /*3c20*/  FSETP.NAN.AND P6, PT, R2, R2, PT ;  /* 0x000000020200720b */ /* 0x000fe40003fc8000 */
[----:B-1----:R-:W-:Y:S02]  /*3c30*/  LOP3.LUT R11, R11, 0xffff, RZ, 0xc0, !PT ;  /* 0x0000ffff0b0b7812 */ /* 0x002fe400078ec0ff */
[----:B-----5:R-:W-:Y:S02]  /*3c40*/  LOP3.LUT R10, R10, 0xffff, RZ, 0xc0, !PT ;  /* 0x0000ffff0a0a7812 */ /* 0x020fe400078ec0ff */
[----:B------:R-:W-:Y:S02]  /*3c50*/  @P4 SEL R9, R9, 0x7f, P3 ;  /* 0x0000007f09094807 */ /* 0x000fe40001800000 */
[----:B------:R-:W-:-:S02]  /*3c60*/  @P2 SEL R11, R11, 0x7f, P5 ;  /* 0x0000007f0b0b2807 */ /* 0x000fc40002800000 */
[----:B------:R-:W-:Y:S02]  /*3c70*/  @P0 SEL R10, R10, 0x7f, P6 ;  /* 0x0000007f0a0a0807 */ /* 0x000fe40003000000 */
[----:B------:R-:W-:Y:S02]  /*3c80*/  PRMT R2, R9, 0x3340, R8 ;  /* 0x0000334009027816 */ /* 0x000fe40000000008 */
[C---:B------:R-:W-:Y:S02]  /*3c90*/  IADD3 R8, P0, R4.reuse, c[0x0][0x1c0], RZ ;  /* 0x0000700004087a10 */ /* 0x040fe40007f1e0ff */
[----:B------:R-:W-:Y:S02]  /*3ca0*/  PRMT R11, R11, 0x3340, R10 ;  /* 0x000033400b0b7816 */ /* 0x000fe4000000000a */
[----:B------:R-:W-:Y:S02]  /*3cb0*/  IADD3 R10, P2, R4, c[0x0][0x1c8], RZ ;  /* 0x00007200040a7a10 */ /* 0x000fe40007f5e0ff */
[----:B------:R-:W-:-:S02]  /*3cc0*/  IADD3.X R9, R7, c[0x0][0x1c4], RZ, P0, !PT ;  /* 0x0000710007097a10 */ /* 0x000fc400007fe4ff */
[----:B------:R-:W-:Y:S02]  /*3cd0*/  PRMT R19, R2, 0x5410, R11 ;  /* 0x0000541002137816 */ /* 0x000fe4000000000b */
[----:B------:R-:W-:Y:S02]  /*3ce0*/  IADD3.X R11, R7, c[0x0][0x1cc], RZ, P2, !PT ;  /* 0x00007300070b7a10 */ /* 0x000fe400017fe4ff */
[C---:B--2---:R-:W-:Y:S02]  /*3cf0*/  IADD3 R12, P0, R4.reuse, c[0x0][0x1d0], RZ ;  /* 0x00007400040c7a10 */ /* 0x044fe40007f1e0ff */
[----:B------:R-:W-:Y:S02]  /*3d00*/  IADD3 R6, P2, R4, c[0x0][0x1d8], RZ ;  /* 0x0000760004067a10 */ /* 0x000fe40007f5e0ff */
[----:B------:R-:W-:Y:S02]  /*3d10*/  SHF.R.S32.HI R5, RZ, 0x1f, R0 ;  /* 0x0000001fff057819 */ /* 0x000fe40000011400 */
[----:B---3--:R-:W-:-:S02]  /*3d20*/  LEA R14, P3, R0, c[0x0][0x178], 0x1 ;  /* 0x00005e00000e7a11 */ /* 0x008fc400078608ff */
[C---:B------:R-:W-:Y:S02]  /*3d30*/  IADD3.X R13, R7.reuse, c[0x0][0x1d4], RZ, P0, !PT ;  /* 0x00007500070d7a10 */ /* 0x040fe400007fe4ff */
[----:B------:R-:W-:Y:S01]  /*3d40*/  IADD3.X R7, R7, c[0x0][0x1dc], RZ, P2, !PT ;  /* 0x0000770007077a10 */ /* 0x000fe200017fe4ff */
[----:B------:R0:W-:Y:S01]  /*3d50*/  @!P1 STG.E [R8.64], R19 ;  /* 0x0000001308009986 */ /* 0x0001e2000c101904 */
[----:B------:R-:W-:-:S03]  /*3d60*/  LEA.HI.X R15, R0, c[0x0][0x17c], R5, 0x1, P3 ;  /* 0x00005f00000f7a11 */ /* 0x000fc600018f0c05 */
[----:B------:R-:W-:Y:S04]  /*3d70*/  @!P1 STG.E [R10.64], R19 ;  /* 0x000000130a009986 */ /* 0x000fe8000c101904 */
[----:B------:R-:W-:Y:S04]  /*3d80*/  @!P1 STG.E [R12.64], R19 ;  /* 0x000000130c009986 */ /* 0x000fe8000c101904 */
[----:B------:R1:W-:Y:S04]  /*3d90*/  @!P1 STG.E [R6.64], R19 ;  /* 0x0000001306009986 */ /* 0x0003e8000c101904 */
[----:B------:R-:W2:Y:S02]  /*3da0*/  @!P1 LDG.E.EF.64 R16, [R14.64] ;  /* 0x000000040e109981 */ /* 0x000ea4000c0e1b00 */
[----:B--2---:R-:W-:-:S04]  /*3db0*/  IMAD.U32 R2, R17, 0x10000, RZ ;  /* 0x0001000011027824 */ /* 0x004fc800078e00ff */
[----:B0-----:R-:W-:Y:S01]  /*3dc0*/  FMUL R8, R3, R2 ;  /* 0x0000000203087220 */ /* 0x001fe20000400000 */
[----:B------:R-:W-:Y:S01]  /*3dd0*/  IMAD.U32 R2, R16, 0x10000, RZ ;  /* 0x0001000010027824 */ /* 0x000fe200078e00ff */
[----:B------:R-:W-:-:S04]  /*3de0*/  PRMT R17, R17, 0x7632, R17 ;  /* 0x0000763211117816 */ /* 0x000fc80000000011 */
[----:B------:R-:W0:Y:S01]  /*3df0*/  FRND R8, R8 ;  /* 0x0000000800087307 */ /* 0x000e220000201000 */
[----:B------:R-:W-:Y:S01]  /*3e00*/  FMUL R4, R3, R2 ;  /* 0x0000000203047220 */ /* 0x000fe20000400000 */
[----:B------:R-:W-:Y:S01]  /*3e10*/  PRMT R16, R16, 0x7632, R16 ;  /* 0x0000763210107816 */ /* 0x000fe20000000010 */
[----:B------:R-:W-:-:S04]  /*3e20*/  IMAD.U32 R2, R17, 0x10000, RZ ;  /* 0x0001000011027824 */ /* 0x000fc800078e00ff */
[----:B------:R-:W-:Y:S01]  /*3e30*/  FMUL R2, R3, R2 ;  /* 0x0000000203027220 */ /* 0x000fe20000400000 */
[----:B------:R-:W2:Y:S01]  /*3e40*/  FRND R4, R4 ;  /* 0x0000000400047307 */ /* 0x000ea20000201000 */
[----:B------:R-:W-:-:S04]  /*3e50*/  IMAD.U32 R16, R16, 0x10000, RZ ;  /* 0x0001000010107824 */ /* 0x000fc800078e00ff */
[----:B------:R-:W-:-:S03]  /*3e60*/  FMUL R16, R3, R16 ;  /* 0x0000001003107220 */ /* 0x000fc60000400000 */
[----:B------:R-:W3:Y:S01]  /*3e70*/  FRND R2, R2 ;  /* 0x0000000200027307 */ /* 0x000ee20000201000 */
[----:B0-----:R-:W-:-:S07]  /*3e80*/  FSETP.GT.AND P2, PT, R8, -127, PT ;  /* 0xc2fe00000800780b */ /* 0x001fce0003f44000 */
[----:B------:R-:W0:Y:S01]  /*3e90*/  FRND R16, R16 ;  /* 0x0000001000107307 */ /* 0x000e220000201000 */
[----:B------:R-:W-:Y:S02]  /*3ea0*/  FSETP.NAN.AND P3, PT, R8, R8, PT ;  /* 0x000000080800720b */ /* 0x000fe40003f68000 */
[----:B--2---:R-:W-:-:S03]  /*3eb0*/  FSETP.GT.AND P0, PT, R4, -127, PT ;  /* 0xc2fe00000400780b */ /* 0x004fc60003f04000 */
[----:B------:R-:W-:Y:S02]  /*3ec0*/  @!P2 FSEL R8, R8, -127, P3 ;  /* 0xc2fe00000808a808 */ /* 0x000fe40001800000 */
[----:B---3--:R-:W-:Y:S02]  /*3ed0*/  FSETP.GT.AND P3, PT, R2, -127, PT ;  /* 0xc2fe00000200780b */ /* 0x008fe40003f64000 */
[----:B------:R-:W-:Y:S02]  /*3ee0*/  FSETP.NAN.AND P4, PT, R4, R4, PT ;  /* 0x000000040400720b */ /* 0x000fe40003f88000 */
[----:B0-----:R-:W-:-:S04]  /*3ef0*/  FSETP.GT.AND P2, PT, R16, -127, PT ;  /* 0xc2fe00001000780b */ /* 0x001fc80003f44000 */
[----:B------:R-:W-:Y:S02]  /*3f00*/  @!P0 FSEL R4, R4, -127, P4 ;  /* 0xc2fe000004048808 */ /* 0x000fe40002000000 */
[----:B------:R-:W-:-:S04]  /*3f10*/  FSETP.NAN.AND P0, PT, R2, R2, PT ;  /* 0x000000020200720b */ /* 0x000fc80003f08000 */
[----:B------:R-:W-:Y:S02]  /*3f20*/  @!P3 FSEL R2, R2, -127, P0 ;  /* 0xc2fe00000202b808 */ /* 0x000fe40000000000 */
[C---:B------:R-:W-:Y:S01]  /*3f30*/  FSETP.NAN.AND P0, PT, R16.reuse, R16, PT ;  /* 0x000000101000720b */ /* 0x040fe20003f08000 */
[----:B------:R-:W0:Y:S03]  /*3f40*/  F2I.S16.TRUNC.NTZ R9, R8 ;  /* 0x0000000800097305 */ /* 0x000e26000020e900 */
[----:B------:R-:W-:Y:S02]  /*3f50*/  @!P2 FSEL R16, R16, -127, P0 ;  /* 0xc2fe00001010a808 */ /* 0x000fe40000000000 */
[----:B------:R-:W-:-:S03]  /*3f60*/  FSETP.GEU.AND P6, PT, R8, 127, PT ;  /* 0x42fe00000800780b */ /* 0x000fc60003fce000 */
[----:B-1----:R-:W-:Y:S01]  /*3f70*/  F2I.S16.TRUNC.NTZ R6, R4 ;  /* 0x0000000400067305 */ /* 0x002fe2000020e900 */
[----:B------:R-:W-:-:S07]  /*3f80*/  FSETP.GEU.AND P4, PT, R4, 127, PT ;  /* 0x42fe00000400780b */ /* 0x000fce0003f8e000 */
[----:B------:R-:W1:Y:S01]  /*3f90*/  F2I.S16.TRUNC.NTZ R7, R2 ;  /* 0x0000000200077305 */ /* 0x000e62000020e900 */
[----:B------:R-:W-:-:S07]  /*3fa0*/  FSETP.GEU.AND P0, PT, R2, 127, PT ;  /* 0x42fe00000200780b */ /* 0x000fce0003f0e000 */
[----:B------:R-:W2:Y:S01]  /*3fb0*/  F2I.S16.TRUNC.NTZ R3, R16 ;  /* 0x0000001000037305 */ /* 0x000ea2000020e900 */
[----:B------:R-:W-:Y:S02]  /*3fc0*/  FSETP.GEU.AND P2, PT, R16, 127, PT ;  /* 0x42fe00001000780b */ /* 0x000fe40003f4e000 */
[----:B------:R-:W-:Y:S02]  /*3fd0*/  FSETP.NAN.AND P5, PT, R8, R8, PT ;  /* 0x000000080800720b */ /* 0x000fe40003fa8000 */
[----:B0-----:R-:W-:Y:S02]  /*3fe0*/  LOP3.LUT R8, R9, 0xffff, RZ, 0xc0, !PT ;  /* 0x0000ffff09087812 */ /* 0x001fe400078ec0ff */
[----:B------:R-:W-:Y:S02]  /*3ff0*/  FSETP.NAN.AND P3, PT, R4, R4, PT ;  /* 0x000000040400720b */ /* 0x000fe40003f68000 */
[----:B------:R-:W-:Y:S02]  /*4000*/  @P6 SEL R8, R8, 0x7f, P5 ;  /* 0x0000007f08086807 */ /* 0x000fe40002800000 */
[----:B------:R-:W-:-:S02]  /*4010*/  FSETP.NAN.AND P6, PT, R2, R2, PT ;  /* 0x000000020200720b */ /* 0x000fc40003fc8000 */
[----:B------:R-:W-:Y:S02]  /*4020*/  FSETP.NAN.AND P5, PT, R16, R16, PT ;  /* 0x000000101000720b */ /* 0x000fe40003fa8000 */
[----:B-1----:R-:W-:Y:S02]  /*4030*/  LOP3.LUT R7, R7, 0xffff, RZ, 0xc0, !PT ;  /* 0x0000ffff07077812 */ /* 0x002fe400078ec0ff */
[----:B------:R-:W-:Y:S02]  /*4040*/  LOP3.LUT R6, R6, 0xffff, RZ, 0xc0, !PT ;  /* 0x0000ffff06067812 */ /* 0x000fe400078ec0ff */
[----:B--2---:R-:W-:Y:S02]  /*4050*/  LOP3.LUT R3, R3, 0xffff, RZ, 0xc0, !PT ;  /* 0x0000ffff03037812 */ /* 0x004fe400078ec0ff */
[----:B------:R-:W-:Y:S02]  /*4060*/  @P0 SEL R7, R7, 0x7f, P6 ;  /* 0x0000007f07070807 */ /* 0x000fe40003000000 */
[----:B------:R-:W-:-:S02]  /*4070*/  @P4 SEL R6, R6, 0x7f, P3 ;  /* 0x0000007f06064807 */ /* 0x000fc40001800000 */
[----:B------:R-:W-:Y:S02]  /*4080*/  @P2 SEL R3, R3, 0x7f, P5 ;  /* 0x0000007f03032807 */ /* 0x000fe40002800000 */
[----:B------:R-:W-:Y:S02]  /*4090*/  PRMT R7, R8, 0x3340, R7 ;  /* 0x0000334008077816 */ /* 0x000fe40000000007 */
[----:B------:R-:W-:Y:S02]  /*40a0*/  IADD3 R2, P0, R0, c[0x0][0x1c0], RZ ;  /* 0x0000700000027a10 */ /* 0x000fe40007f1e0ff */
[----:B------:R-:W-:Y:S02]  /*40b0*/  PRMT R4, R6, 0x3340, R3 ;  /* 0x0000334006047816 */ /* 0x000fe40000000003 */
[C---:B------:R-:W-:Y:S02]  /*40c0*/  IADD3 R6, P2, R0.reuse, c[0x0][0x1c8], RZ ;  /* 0x0000720000067a10 */ /* 0x040fe40007f5e0ff */
[----:B------:R-:W-:-:S02]  /*40d0*/  IADD3 R8, P3, R0, c[0x0][0x1d0], RZ ;  /* 0x0000740000087a10 */ /* 0x000fc40007f7e0ff */
[C---:B------:R-:W-:Y:S02]  /*40e0*/  IADD3.X R3, R5.reuse, c[0x0][0x1c4], RZ, P0, !PT ;  /* 0x0000710005037a10 */ /* 0x040fe400007fe4ff */
[----:B------:R-:W-:Y:S02]  /*40f0*/  PRMT R11, R4, 0x5410, R7 ;  /* 0x00005410040b7816 */ /* 0x000fe40000000007 */
[C---:B------:R-:W-:Y:S02]  /*4100*/  IADD3.X R7, R5.reuse, c[0x0][0x1cc], RZ, P2, !PT ;  /* 0x0000730005077a10 */ /* 0x040fe400017fe4ff */
[----:B------:R-:W-:Y:S01]  /*4110*/  IADD3.X R9, R5, c[0x0][0x1d4], RZ, P3, !PT ;  /* 0x0000750005097a10 */ /* 0x000fe20001ffe4ff */
[----:B------:R0:W-:Y:S01]  /*4120*/  @!P1 STG.E [R2.64], R11 ;  /* 0x0000000b02009986 */ /* 0x0001e2000c101904 */
[----:B------:R-:W-:-:S03]  /*4130*/  IADD3 R4, P0, R0, c[0x0][0x1d8], RZ ;  /* 0x0000760000047a10 */ /* 0x000fc60007f1e0ff */
[----:B------:R0:W-:Y:S01]  /*4140*/  @!P1 STG.E [R6.64], R11 ;  /* 0x0000000b06009986 */ /* 0x0001e2000c101904 */
[----:B------:R-:W-:-:S03]  /*4150*/  IADD3.X R5, R5, c[0x0][0x1dc], RZ, P0, !PT ;  /* 0x0000770005057a10 */ /* 0x000fc600007fe4ff */
[----:B------:R0:W-:Y:S01]  /*4160*/  @!P1 STG.E [R8.64], R11 ;  /* 0x0000000b08009986 */ /* 0x0001e2000c101904 */
[----:B------:R-:W-:Y:S05]  /*4170*/  @P1 EXIT ;  /* 0x000000000000194d */ /* 0x000fea0003800000 */
[----:B------:R-:W-:Y:S01]  /*4180*/  STG.E [R4.64], R11 ;  /* 0x0000000b04007986 */ /* 0x000fe2000c101904 */
[----:B------:R-:W-:Y:S05]  /*4190*/  EXIT ;  /* 0x000000000000794d */ /* 0x000fea0003800000 */
.L_x_0:
[----:B------:R-:W-:-:S00]  /*41a0*/  BRA `(.L_x_0) ;  /* 0xfffffff000007947 */ /* 0x000fc0000383ffff */
[----:B------:R-:W-:-:S00]  /*41b0*/  NOP ;  /* 0x0000000000007918 */ /* 0x000fc00000000000 */
        /* <DEDUP_REMOVED lines=12> */
.L_x_1:


//--------------------- .nv.global.init           --------------------------
	.section	.nv.global.init,"aw",@progbits
.nv.global.init:
	.type		_$_str,@object
	.size		_$_str,(.L_0 - _$_str)
_$_str:
        /*0000*/ 	.byte	0x5f, 0x5f, 0x43, 0x55, 0x44, 0x41, 0x5f, 0x46, 0x54, 0x5a, 0x00
.L_0:


//--------------------- .nv.shared.triton_red_fused__to_copy_add_amax_amin_clamp_mul_native_layer_norm_reciprocal_1 --------------------------
	.section	.nv.shared.triton_red_fused__to_copy_add_amax_amin_clamp_mul_native_layer_norm_reciprocal_1,"aw",@nobits
	.sectionflags	@""
	.align	16
